	.target	sm_103a

	.elftype	@"ET_EXEC"


//--------------------- .note.nv.tkinfo           --------------------------
	.section	.note.nv.tkinfo,"",@"SHT_NOTE"
	.sectionflags	@"SHF_NOTE_NV_TKINFO"
	.tkinfo
        /*0018*/ 	.word	0x00000002
        /*0030*/ 	.string	""
        /*0030*/ 	.string	"ptxas"
        /*0030*/ 	.string	"Cuda compilation tools, release 13.0, V13.0.88"
        /*0030*/ 	.string	"Build cuda_13.0.r13.0/compiler.36424714_0"
        /*0030*/ 	.string	"-arch sm_103a -m 64 "



//--------------------- .note.nv.cuinfo           --------------------------
	.section	.note.nv.cuinfo,"",@"SHT_NOTE"
	.sectionflags	@"SHF_NOTE_NV_CUINFO"
        /*0018*/ 	.short	0x0002
        /*001a*/ 	.short	0x0067
        /*001c*/ 	.short	0x0082
	.zero		2


//--------------------- .nv.info                  --------------------------
	.section	.nv.info,"",@"SHT_CUDA_INFO"
	.align	4


	//----- nvinfo : EIATTR_REGCOUNT
	.align		4
        /*0000*/ 	.byte	0x04, 0x2f
        /*0002*/ 	.short	(.L_12 - .L_11)
	.align		4
.L_11:
        /*0004*/ 	.word	index@(_ZN7cutlass13device_kernelIN5flash11enable_sm90INS1_16FlashAttnFwdSm90INS1_25CollectiveMainloopFwdSm90ILi2EN4cute5tupleIJNS5_1CILi1EEES8_S8_EEENS6_IJNS7_ILi128EEENS7_ILi160EEENS7_ILi192EEEEEELi192ENS_12float_e4m3_tEfNS_4arch4Sm90ELb1ELb0ELb1ELb1ELb1ELb1ELb0ELb1ELb1ELb1ELb1ELb0EEENS1_21CollectiveEpilogueFwdINS6_IJSA_SC_SB_EEES9_NS_10bfloat16_tESG_Li256ELb1ELb1ELb1ELb1EEENS1_36VarlenDynamicPersistentTileSchedulerILi128ELi160ELi256ELi128ELb1ELb1ELb1ELb1ELb1ELb1EEEEEEEEEvNT_6ParamsE)
        /*0008*/ 	.word	0x00000004


	//----- nvinfo : EIATTR_FRAME_SIZE
	.align		4
.L_12:
        /*000c*/ 	.byte	0x04, 0x11
        /*000e*/ 	.short	(.L_14 - .L_13)
	.align		4
.L_13:
        /*0010*/ 	.word	index@(_ZN7cutlass13device_kernelIN5flash11enable_sm90INS1_16FlashAttnFwdSm90INS1_25CollectiveMainloopFwdSm90ILi2EN4cute5tupleIJNS5_1CILi1EEES8_S8_EEENS6_IJNS7_ILi128EEENS7_ILi160EEENS7_ILi192EEEEEELi192ENS_12float_e4m3_tEfNS_4arch4Sm90ELb1ELb0ELb1ELb1ELb1ELb1ELb0ELb1ELb1ELb1ELb1ELb0EEENS1_21CollectiveEpilogueFwdINS6_IJSA_SC_SB_EEES9_NS_10bfloat16_tESG_Li256ELb1ELb1ELb1ELb1EEENS1_36VarlenDynamicPersistentTileSchedulerILi128ELi160ELi256ELi128ELb1ELb1ELb1ELb1ELb1ELb1EEEEEEEEEvNT_6ParamsE)
        /*0014*/ 	.word	0x00000000


	//----- nvinfo : EIATTR_REGCOUNT
	.align		4
.L_14:
        /*0018*/ 	.byte	0x04, 0x2f
        /*001a*/ 	.short	(.L_16 - .L_15)
	.align		4
.L_15:
        /*001c*/ 	.word	index@(_ZN7cutlass13device_kernelIN5flash11enable_sm90INS1_16FlashAttnFwdSm90INS1_25CollectiveMainloopFwdSm90ILi2EN4cute5tupleIJNS5_1CILi1EEES8_S8_EEENS6_IJNS7_ILi128EEENS7_ILi160EEENS7_ILi192EEEEEELi192ENS_12float_e4m3_tEfNS_4arch4Sm90ELb1ELb0ELb1ELb1ELb1ELb0ELb0ELb1ELb1ELb1ELb1ELb0EEENS1_21CollectiveEpilogueFwdINS6_IJSA_SC_SB_EEES9_NS_10bfloat16_tESG_Li256ELb1ELb1ELb1ELb1EEENS1_36VarlenDynamicPersistentTileSchedulerILi128ELi160ELi256ELi128ELb1ELb1ELb1ELb1ELb1ELb1EEEEEEEEEvNT_6ParamsE)
        /*0020*/ 	.word	0x00000004


	//----- nvinfo : EIATTR_FRAME_SIZE
	.align		4
.L_16:
        /*0024*/ 	.byte	0x04, 0x11
        /*0026*/ 	.short	(.L_18 - .L_17)
	.align		4
.L_17:
        /*0028*/ 	.word	index@(_ZN7cutlass13device_kernelIN5flash11enable_sm90INS1_16FlashAttnFwdSm90INS1_25CollectiveMainloopFwdSm90ILi2EN4cute5tupleIJNS5_1CILi1EEES8_S8_EEENS6_IJNS7_ILi128EEENS7_ILi160EEENS7_ILi192EEEEEELi192ENS_12float_e4m3_tEfNS_4arch4Sm90ELb1ELb0ELb1ELb1ELb1ELb0ELb0ELb1ELb1ELb1ELb1ELb0EEENS1_21CollectiveEpilogueFwdINS6_IJSA_SC_SB_EEES9_NS_10bfloat16_tESG_Li256ELb1ELb1ELb1ELb1EEENS1_36VarlenDynamicPersistentTileSchedulerILi128ELi160ELi256ELi128ELb1ELb1ELb1ELb1ELb1ELb1EEEEEEEEEvNT_6ParamsE)
        /*002c*/ 	.word	0x00000000


	//----- nvinfo : EIATTR_REGCOUNT
	.align		4
.L_18:
        /*0030*/ 	.byte	0x04, 0x2f
        /*0032*/ 	.short	(.L_20 - .L_19)
	.align		4
.L_19:
        /*0034*/ 	.word	index@(_ZN7cutlass13device_kernelIN5flash11enable_sm90INS1_16FlashAttnFwdSm90INS1_25CollectiveMainloopFwdSm90ILi2EN4cute5tupleIJNS5_1CILi1EEES8_S8_EEENS6_IJNS7_ILi128EEENS7_ILi160EEENS7_ILi192EEEEEELi192ENS_12float_e4m3_tEfNS_4arch4Sm90ELb1ELb0ELb1ELb0ELb1ELb0ELb0ELb1ELb1ELb1ELb1ELb0EEENS1_21CollectiveEpilogueFwdINS6_IJSA_SC_SB_EEES9_NS_10bfloat16_tESG_Li256ELb0ELb1ELb1ELb1EEENS1_19SingleTileSchedulerILb0ELb1ELb1ELi128EEEEEEEEEvNT_6ParamsE)
        /*0038*/ 	.word	0x00000004


	//----- nvinfo : EIATTR_FRAME_SIZE
	.align		4
.L_20:
        /*003c*/ 	.byte	0x04, 0x11
        /*003e*/ 	.short	(.L_22 - .L_21)
	.align		4
.L_21:
        /*0040*/ 	.word	index@(_ZN7cutlass13device_kernelIN5flash11enable_sm90INS1_16FlashAttnFwdSm90INS1_25CollectiveMainloopFwdSm90ILi2EN4cute5tupleIJNS5_1CILi1EEES8_S8_EEENS6_IJNS7_ILi128EEENS7_ILi160EEENS7_ILi192EEEEEELi192ENS_12float_e4m3_tEfNS_4arch4Sm90ELb1ELb0ELb1ELb0ELb1ELb0ELb0ELb1ELb1ELb1ELb1ELb0EEENS1_21CollectiveEpilogueFwdINS6_IJSA_SC_SB_EEES9_NS_10bfloat16_tESG_Li256ELb0ELb1ELb1ELb1EEENS1_19SingleTileSchedulerILb0ELb1ELb1ELi128EEEEEEEEEvNT_6ParamsE)
        /*0044*/ 	.word	0x00000000


	//----- nvinfo : EIATTR_REGCOUNT
	.align		4
.L_22:
        /*0048*/ 	.byte	0x04, 0x2f
        /*004a*/ 	.short	(.L_24 - .L_23)
	.align		4
.L_23:
        /*004c*/ 	.word	index@(_ZN7cutlass13device_kernelIN5flash11enable_sm90INS1_16FlashAttnFwdSm90INS1_25CollectiveMainloopFwdSm90ILi2EN4cute5tupleIJNS5_1CILi1EEES8_S8_EEENS6_IJNS7_ILi128EEESA_NS7_ILi192EEEEEELi192ENS_12float_e4m3_tEfNS_4arch4Sm90ELb0ELb1ELb1ELb1ELb1ELb1ELb0ELb1ELb1ELb1ELb1ELb0EEENS1_21CollectiveEpilogueFwdINS6_IJSA_SB_SA_EEES9_NS_10bfloat16_tESF_Li256ELb1ELb1ELb1ELb1EEENS1_36VarlenDynamicPersistentTileSchedulerILi128ELi128ELi256ELi128ELb1ELb1ELb1ELb1ELb0ELb1EEEEEEEEEvNT_6ParamsE)
        /*0050*/ 	.word	0x00000004


	//----- nvinfo : EIATTR_FRAME_SIZE
	.align		4
.L_24:
        /*0054*/ 	.byte	0x04, 0x11
        /*0056*/ 	.short	(.L_26 - .L_25)
	.align		4
.L_25:
        /*0058*/ 	.word	index@(_ZN7cutlass13device_kernelIN5flash11enable_sm90INS1_16FlashAttnFwdSm90INS1_25CollectiveMainloopFwdSm90ILi2EN4cute5tupleIJNS5_1CILi1EEES8_S8_EEENS6_IJNS7_ILi128EEESA_NS7_ILi192EEEEEELi192ENS_12float_e4m3_tEfNS_4arch4Sm90ELb0ELb1ELb1ELb1ELb1ELb1ELb0ELb1ELb1ELb1ELb1ELb0EEENS1_21CollectiveEpilogueFwdINS6_IJSA_SB_SA_EEES9_NS_10bfloat16_tESF_Li256ELb1ELb1ELb1ELb1EEENS1_36VarlenDynamicPersistentTileSchedulerILi128ELi128ELi256ELi128ELb1ELb1ELb1ELb1ELb0ELb1EEEEEEEEEvNT_6ParamsE)
        /*005c*/ 	.word	0x00000000


	//----- nvinfo : EIATTR_REGCOUNT
	.align		4
.L_26:
        /*0060*/ 	.byte	0x04, 0x2f
        /*0062*/ 	.short	(.L_28 - .L_27)
	.align		4
.L_27:
        /*0064*/ 	.word	index@(_ZN7cutlass13device_kernelIN5flash11enable_sm90INS1_16FlashAttnFwdSm90INS1_25CollectiveMainloopFwdSm90ILi2EN4cute5tupleIJNS5_1CILi1EEES8_S8_EEENS6_IJNS7_ILi128EEESA_NS7_ILi192EEEEEELi192ENS_12float_e4m3_tEfNS_4arch4Sm90ELb0ELb1ELb1ELb1ELb1ELb0ELb0ELb1ELb1ELb1ELb1ELb0EEENS1_21CollectiveEpilogueFwdINS6_IJSA_SB_SA_EEES9_NS_10bfloat16_tESF_Li256ELb1ELb1ELb1ELb1EEENS1_36VarlenDynamicPersistentTileSchedulerILi128ELi128ELi256ELi128ELb1ELb1ELb1ELb1ELb0ELb1EEEEEEEEEvNT_6ParamsE)
        /*0068*/ 	.word	0x00000004


	//----- nvinfo : EIATTR_FRAME_SIZE
	.align		4
.L_28:
        /*006c*/ 	.byte	0x04, 0x11
        /*006e*/ 	.short	(.L_30 - .L_29)
	.align		4
.L_29:
        /*0070*/ 	.word	index@(_ZN7cutlass13device_kernelIN5flash11enable_sm90INS1_16FlashAttnFwdSm90INS1_25CollectiveMainloopFwdSm90ILi2EN4cute5tupleIJNS5_1CILi1EEES8_S8_EEENS6_IJNS7_ILi128EEESA_NS7_ILi192EEEEEELi192ENS_12float_e4m3_tEfNS_4arch4Sm90ELb0ELb1ELb1ELb1ELb1ELb0ELb0ELb1ELb1ELb1ELb1ELb0EEENS1_21CollectiveEpilogueFwdINS6_IJSA_SB_SA_EEES9_NS_10bfloat16_tESF_Li256ELb1ELb1ELb1ELb1EEENS1_36VarlenDynamicPersistentTileSchedulerILi128ELi128ELi256ELi128ELb1ELb1ELb1ELb1ELb0ELb1EEEEEEEEEvNT_6ParamsE)
        /*0074*/ 	.word	0x00000000


	//----- nvinfo : EIATTR_REGCOUNT
	.align		4
.L_30:
        /*0078*/ 	.byte	0x04, 0x2f
        /*007a*/ 	.short	(.L_32 - .L_31)
	.align		4
.L_31:
        /*007c*/ 	.word	index@(_ZN7cutlass13device_kernelIN5flash11enable_sm90INS1_16FlashAttnFwdSm90INS1_25CollectiveMainloopFwdSm90ILi2EN4cute5tupleIJNS5_1CILi1EEES8_S8_EEENS6_IJNS7_ILi128EEESA_NS7_ILi192EEEEEELi192ENS_12float_e4m3_tEfNS_4arch4Sm90ELb0ELb1ELb1ELb0ELb1ELb0ELb0ELb1ELb1ELb1ELb1ELb0EEENS1_21CollectiveEpilogueFwdINS6_IJSA_SB_SA_EEES9_NS_10bfloat16_tESF_Li256ELb0ELb1ELb1ELb1EEENS1_19SingleTileSchedulerILb0ELb1ELb1ELi128EEEEEEEEEvNT_6ParamsE)
        /*0080*/ 	.word	0x00000004


	//----- nvinfo : EIATTR_FRAME_SIZE
	.align		4
.L_32:
        /*0084*/ 	.byte	0x04, 0x11
        /*0086*/ 	.short	(.L_34 - .L_33)
	.align		4
.L_33:
        /*0088*/ 	.word	index@(_ZN7cutlass13device_kernelIN5flash11enable_sm90INS1_16FlashAttnFwdSm90INS1_25CollectiveMainloopFwdSm90ILi2EN4cute5tupleIJNS5_1CILi1EEES8_S8_EEENS6_IJNS7_ILi128EEESA_NS7_ILi192EEEEEELi192ENS_12float_e4m3_tEfNS_4arch4Sm90ELb0ELb1ELb1ELb0ELb1ELb0ELb0ELb1ELb1ELb1ELb1ELb0EEENS1_21CollectiveEpilogueFwdINS6_IJSA_SB_SA_EEES9_NS_10bfloat16_tESF_Li256ELb0ELb1ELb1ELb1EEENS1_19SingleTileSchedulerILb0ELb1ELb1ELi128EEEEEEEEEvNT_6ParamsE)
        /*008c*/ 	.word	0x00000000


	//----- nvinfo : EIATTR_REGCOUNT
	.align		4
.L_34:
        /*0090*/ 	.byte	0x04, 0x2f
        /*0092*/ 	.short	(.L_36 - .L_35)
	.align		4
.L_35:
        /*0094*/ 	.word	index@(_ZN7cutlass13device_kernelIN5flash11enable_sm90INS1_16FlashAttnFwdSm90INS1_25CollectiveMainloopFwdSm90ILi2EN4cute5tupleIJNS5_1CILi1EEES8_S8_EEENS6_IJNS7_ILi128EEENS7_ILi160EEENS7_ILi192EEEEEELi192ENS_12float_e4m3_tEfNS_4arch4Sm90ELb0ELb0ELb1ELb1ELb1ELb1ELb0ELb1ELb1ELb1ELb1ELb0EEENS1_21CollectiveEpilogueFwdINS6_IJSA_SC_SB_EEES9_NS_10bfloat16_tESG_Li256ELb1ELb1ELb1ELb1EEENS1_36VarlenDynamicPersistentTileSchedulerILi128ELi160ELi256ELi128ELb1ELb1ELb1ELb0ELb1ELb1EEEEEEEEEvNT_6ParamsE)
        /*0098*/ 	.word	0x00000004


	//----- nvinfo : EIATTR_FRAME_SIZE
	.align		4
.L_36:
        /*009c*/ 	.byte	0x04, 0x11
        /*009e*/ 	.short	(.L_38 - .L_37)
	.align		4
.L_37:
        /*00a0*/ 	.word	index@(_ZN7cutlass13device_kernelIN5flash11enable_sm90INS1_16FlashAttnFwdSm90INS1_25CollectiveMainloopFwdSm90ILi2EN4cute5tupleIJNS5_1CILi1EEES8_S8_EEENS6_IJNS7_ILi128EEENS7_ILi160EEENS7_ILi192EEEEEELi192ENS_12float_e4m3_tEfNS_4arch4Sm90ELb0ELb0ELb1ELb1ELb1ELb1ELb0ELb1ELb1ELb1ELb1ELb0EEENS1_21CollectiveEpilogueFwdINS6_IJSA_SC_SB_EEES9_NS_10bfloat16_tESG_Li256ELb1ELb1ELb1ELb1EEENS1_36VarlenDynamicPersistentTileSchedulerILi128ELi160ELi256ELi128ELb1ELb1ELb1ELb0ELb1ELb1EEEEEEEEEvNT_6ParamsE)
        /*00a4*/ 	.word	0x00000000


	//----- nvinfo : EIATTR_REGCOUNT
	.align		4
.L_38:
        /*00a8*/ 	.byte	0x04, 0x2f
        /*00aa*/ 	.short	(.L_40 - .L_39)
	.align		4
.L_39:
        /*00ac*/ 	.word	index@(_ZN7cutlass13device_kernelIN5flash11enable_sm90INS1_16FlashAttnFwdSm90INS1_25CollectiveMainloopFwdSm90ILi2EN4cute5tupleIJNS5_1CILi1EEES8_S8_EEENS6_IJNS7_ILi128EEENS7_ILi160EEENS7_ILi192EEEEEELi192ENS_12float_e4m3_tEfNS_4arch4Sm90ELb0ELb0ELb1ELb1ELb1ELb0ELb0ELb1ELb1ELb1ELb1ELb0EEENS1_21CollectiveEpilogueFwdINS6_IJSA_SC_SB_EEES9_NS_10bfloat16_tESG_Li256ELb1ELb1ELb1ELb1EEENS1_36VarlenDynamicPersistentTileSchedulerILi128ELi160ELi256ELi128ELb1ELb1ELb1ELb0ELb1ELb1EEEEEEEEEvNT_6ParamsE)
        /*00b0*/ 	.word	0x00000004


	//----- nvinfo : EIATTR_FRAME_SIZE
	.align		4
.L_40:
        /*00b4*/ 	.byte	0x04, 0x11
        /*00b6*/ 	.short	(.L_42 - .L_41)
	.align		4
.L_41:
        /*00b8*/ 	.word	index@(_ZN7cutlass13device_kernelIN5flash11enable_sm90INS1_16FlashAttnFwdSm90INS1_25CollectiveMainloopFwdSm90ILi2EN4cute5tupleIJNS5_1CILi1EEES8_S8_EEENS6_IJNS7_ILi128EEENS7_ILi160EEENS7_ILi192EEEEEELi192ENS_12float_e4m3_tEfNS_4arch4Sm90ELb0ELb0ELb1ELb1ELb1ELb0ELb0ELb1ELb1ELb1ELb1ELb0EEENS1_21CollectiveEpilogueFwdINS6_IJSA_SC_SB_EEES9_NS_10bfloat16_tESG_Li256ELb1ELb1ELb1ELb1EEENS1_36VarlenDynamicPersistentTileSchedulerILi128ELi160ELi256ELi128ELb1ELb1ELb1ELb0ELb1ELb1EEEEEEEEEvNT_6ParamsE)
        /*00bc*/ 	.word	0x00000000


	//----- nvinfo : EIATTR_REGCOUNT
	.align		4
.L_42:
        /*00c0*/ 	.byte	0x04, 0x2f
        /*00c2*/ 	.short	(.L_44 - .L_43)
	.align		4
.L_43:
        /*00c4*/ 	.word	index@(_ZN7cutlass13device_kernelIN5flash11enable_sm90INS1_16FlashAttnFwdSm90INS1_25CollectiveMainloopFwdSm90ILi2EN4cute5tupleIJNS5_1CILi1EEES8_S8_EEENS6_IJNS7_ILi128EEENS7_ILi160EEENS7_ILi192EEEEEELi192ENS_12float_e4m3_tEfNS_4arch4Sm90ELb0ELb0ELb1ELb0ELb1ELb0ELb0ELb1ELb1ELb1ELb1ELb0EEENS1_21CollectiveEpilogueFwdINS6_IJSA_SC_SB_EEES9_NS_10bfloat16_tESG_Li256ELb0ELb1ELb1ELb1EEENS1_19SingleTileSchedulerILb0ELb1ELb1ELi128EEEEEEEEEvNT_6ParamsE)
        /*00c8*/ 	.word	0x00000004


	//----- nvinfo : EIATTR_FRAME_SIZE
	.align		4
.L_44:
        /*00cc*/ 	.byte	0x04, 0x11
        /*00ce*/ 	.short	(.L_46 - .L_45)
	.align		4
.L_45:
        /*00d0*/ 	.word	index@(_ZN7cutlass13device_kernelIN5flash11enable_sm90INS1_16FlashAttnFwdSm90INS1_25CollectiveMainloopFwdSm90ILi2EN4cute5tupleIJNS5_1CILi1EEES8_S8_EEENS6_IJNS7_ILi128EEENS7_ILi160EEENS7_ILi192EEEEEELi192ENS_12float_e4m3_tEfNS_4arch4Sm90ELb0ELb0ELb1ELb0ELb1ELb0ELb0ELb1ELb1ELb1ELb1ELb0EEENS1_21CollectiveEpilogueFwdINS6_IJSA_SC_SB_EEES9_NS_10bfloat16_tESG_Li256ELb0ELb1ELb1ELb1EEENS1_19SingleTileSchedulerILb0ELb1ELb1ELi128EEEEEEEEEvNT_6ParamsE)
        /*00d4*/ 	.word	0x00000000


	//----- nvinfo : EIATTR_MIN_STACK_SIZE
	.align		4
.L_46:
        /*00d8*/ 	.byte	0x04, 0x12
        /*00da*/ 	.short	(.L_48 - .L_47)
	.align		4
.L_47:
        /*00dc*/ 	.word	index@(_ZN7cutlass13device_kernelIN5flash11enable_sm90INS1_16FlashAttnFwdSm90INS1_25CollectiveMainloopFwdSm90ILi2EN4cute5tupleIJNS5_1CILi1EEES8_S8_EEENS6_IJNS7_ILi128EEENS7_ILi160EEENS7_ILi192EEEEEELi192ENS_12float_e4m3_tEfNS_4arch4Sm90ELb0ELb0ELb1ELb0ELb1ELb0ELb0ELb1ELb1ELb1ELb1ELb0EEENS1_21CollectiveEpilogueFwdINS6_IJSA_SC_SB_EEES9_NS_10bfloat16_tESG_Li256ELb0ELb1ELb1ELb1EEENS1_19SingleTileSchedulerILb0ELb1ELb1ELi128EEEEEEEEEvNT_6ParamsE)
        /*00e0*/ 	.word	0x00000000


	//----- nvinfo : EIATTR_MIN_STACK_SIZE
	.align		4
.L_48:
        /*00e4*/ 	.byte	0x04, 0x12
        /*00e6*/ 	.short	(.L_50 - .L_49)
	.align		4
.L_49:
        /*00e8*/ 	.word	index@(_ZN7cutlass13device_kernelIN5flash11enable_sm90INS1_16FlashAttnFwdSm90INS1_25CollectiveMainloopFwdSm90ILi2EN4cute5tupleIJNS5_1CILi1EEES8_S8_EEENS6_IJNS7_ILi128EEENS7_ILi160EEENS7_ILi192EEEEEELi192ENS_12float_e4m3_tEfNS_4arch4Sm90ELb0ELb0ELb1ELb1ELb1ELb0ELb0ELb1ELb1ELb1ELb1ELb0EEENS1_21CollectiveEpilogueFwdINS6_IJSA_SC_SB_EEES9_NS_10bfloat16_tESG_Li256ELb1ELb1ELb1ELb1EEENS1_36VarlenDynamicPersistentTileSchedulerILi128ELi160ELi256ELi128ELb1ELb1ELb1ELb0ELb1ELb1EEEEEEEEEvNT_6ParamsE)
        /*00ec*/ 	.word	0x00000000


	//----- nvinfo : EIATTR_MIN_STACK_SIZE
	.align		4
.L_50:
        /*00f0*/ 	.byte	0x04, 0x12
        /*00f2*/ 	.short	(.L_52 - .L_51)
	.align		4
.L_51:
        /*00f4*/ 	.word	index@(_ZN7cutlass13device_kernelIN5flash11enable_sm90INS1_16FlashAttnFwdSm90INS1_25CollectiveMainloopFwdSm90ILi2EN4cute5tupleIJNS5_1CILi1EEES8_S8_EEENS6_IJNS7_ILi128EEENS7_ILi160EEENS7_ILi192EEEEEELi192ENS_12float_e4m3_tEfNS_4arch4Sm90ELb0ELb0ELb1ELb1ELb1ELb1ELb0ELb1ELb1ELb1ELb1ELb0EEENS1_21CollectiveEpilogueFwdINS6_IJSA_SC_SB_EEES9_NS_10bfloat16_tESG_Li256ELb1ELb1ELb1ELb1EEENS1_36VarlenDynamicPersistentTileSchedulerILi128ELi160ELi256ELi128ELb1ELb1ELb1ELb0ELb1ELb1EEEEEEEEEvNT_6ParamsE)
        /*00f8*/ 	.word	0x00000000


	//----- nvinfo : EIATTR_MIN_STACK_SIZE
	.align		4
.L_52:
        /*00fc*/ 	.byte	0x04, 0x12
        /*00fe*/ 	.short	(.L_54 - .L_53)
	.align		4
.L_53:
        /*0100*/ 	.word	index@(_ZN7cutlass13device_kernelIN5flash11enable_sm90INS1_16FlashAttnFwdSm90INS1_25CollectiveMainloopFwdSm90ILi2EN4cute5tupleIJNS5_1CILi1EEES8_S8_EEENS6_IJNS7_ILi128EEESA_NS7_ILi192EEEEEELi192ENS_12float_e4m3_tEfNS_4arch4Sm90ELb0ELb1ELb1ELb0ELb1ELb0ELb0ELb1ELb1ELb1ELb1ELb0EEENS1_21CollectiveEpilogueFwdINS6_IJSA_SB_SA_EEES9_NS_10bfloat16_tESF_Li256ELb0ELb1ELb1ELb1EEENS1_19SingleTileSchedulerILb0ELb1ELb1ELi128EEEEEEEEEvNT_6ParamsE)
        /*0104*/ 	.word	0x00000000


	//----- nvinfo : EIATTR_MIN_STACK_SIZE
	.align		4
.L_54:
        /*0108*/ 	.byte	0x04, 0x12
        /*010a*/ 	.short	(.L_56 - .L_55)
	.align		4
.L_55:
        /*010c*/ 	.word	index@(_ZN7cutlass13device_kernelIN5flash11enable_sm90INS1_16FlashAttnFwdSm90INS1_25CollectiveMainloopFwdSm90ILi2EN4cute5tupleIJNS5_1CILi1EEES8_S8_EEENS6_IJNS7_ILi128EEESA_NS7_ILi192EEEEEELi192ENS_12float_e4m3_tEfNS_4arch4Sm90ELb0ELb1ELb1ELb1ELb1ELb0ELb0ELb1ELb1ELb1ELb1ELb0EEENS1_21CollectiveEpilogueFwdINS6_IJSA_SB_SA_EEES9_NS_10bfloat16_tESF_Li256ELb1ELb1ELb1ELb1EEENS1_36VarlenDynamicPersistentTileSchedulerILi128ELi128ELi256ELi128ELb1ELb1ELb1ELb1ELb0ELb1EEEEEEEEEvNT_6ParamsE)
        /*0110*/ 	.word	0x00000000


	//----- nvinfo : EIATTR_MIN_STACK_SIZE
	.align		4
.L_56:
        /*0114*/ 	.byte	0x04, 0x12
        /*0116*/ 	.short	(.L_58 - .L_57)
	.align		4
.L_57:
        /*0118*/ 	.word	index@(_ZN7cutlass13device_kernelIN5flash11enable_sm90INS1_16FlashAttnFwdSm90INS1_25CollectiveMainloopFwdSm90ILi2EN4cute5tupleIJNS5_1CILi1EEES8_S8_EEENS6_IJNS7_ILi128EEESA_NS7_ILi192EEEEEELi192ENS_12float_e4m3_tEfNS_4arch4Sm90ELb0ELb1ELb1ELb1ELb1ELb1ELb0ELb1ELb1ELb1ELb1ELb0EEENS1_21CollectiveEpilogueFwdINS6_IJSA_SB_SA_EEES9_NS_10bfloat16_tESF_Li256ELb1ELb1ELb1ELb1EEENS1_36VarlenDynamicPersistentTileSchedulerILi128ELi128ELi256ELi128ELb1ELb1ELb1ELb1ELb0ELb1EEEEEEEEEvNT_6ParamsE)
        /*011c*/ 	.word	0x00000000


	//----- nvinfo : EIATTR_MIN_STACK_SIZE
	.align		4
.L_58:
        /*0120*/ 	.byte	0x04, 0x12
        /*0122*/ 	.short	(.L_60 - .L_59)
	.align		4
.L_59:
        /*0124*/ 	.word	index@(_ZN7cutlass13device_kernelIN5flash11enable_sm90INS1_16FlashAttnFwdSm90INS1_25CollectiveMainloopFwdSm90ILi2EN4cute5tupleIJNS5_1CILi1EEES8_S8_EEENS6_IJNS7_ILi128EEENS7_ILi160EEENS7_ILi192EEEEEELi192ENS_12float_e4m3_tEfNS_4arch4Sm90ELb1ELb0ELb1ELb0ELb1ELb0ELb0ELb1ELb1ELb1ELb1ELb0EEENS1_21CollectiveEpilogueFwdINS6_IJSA_SC_SB_EEES9_NS_10bfloat16_tESG_Li256ELb0ELb1ELb1ELb1EEENS1_19SingleTileSchedulerILb0ELb1ELb1ELi128EEEEEEEEEvNT_6ParamsE)
        /*0128*/ 	.word	0x00000000


	//----- nvinfo : EIATTR_MIN_STACK_SIZE
	.align		4
.L_60:
        /*012c*/ 	.byte	0x04, 0x12
        /*012e*/ 	.short	(.L_62 - .L_61)
	.align		4
.L_61:
        /*0130*/ 	.word	index@(_ZN7cutlass13device_kernelIN5flash11enable_sm90INS1_16FlashAttnFwdSm90INS1_25CollectiveMainloopFwdSm90ILi2EN4cute5tupleIJNS5_1CILi1EEES8_S8_EEENS6_IJNS7_ILi128EEENS7_ILi160EEENS7_ILi192EEEEEELi192ENS_12float_e4m3_tEfNS_4arch4Sm90ELb1ELb0ELb1ELb1ELb1ELb0ELb0ELb1ELb1ELb1ELb1ELb0EEENS1_21CollectiveEpilogueFwdINS6_IJSA_SC_SB_EEES9_NS_10bfloat16_tESG_Li256ELb1ELb1ELb1ELb1EEENS1_36VarlenDynamicPersistentTileSchedulerILi128ELi160ELi256ELi128ELb1ELb1ELb1ELb1ELb1ELb1EEEEEEEEEvNT_6ParamsE)
        /*0134*/ 	.word	0x00000000


	//----- nvinfo : EIATTR_MIN_STACK_SIZE
	.align		4
.L_62:
        /*0138*/ 	.byte	0x04, 0x12
        /*013a*/ 	.short	(.L_64 - .L_63)
	.align		4
.L_63:
        /*013c*/ 	.word	index@(_ZN7cutlass13device_kernelIN5flash11enable_sm90INS1_16FlashAttnFwdSm90INS1_25CollectiveMainloopFwdSm90ILi2EN4cute5tupleIJNS5_1CILi1EEES8_S8_EEENS6_IJNS7_ILi128EEENS7_ILi160EEENS7_ILi192EEEEEELi192ENS_12float_e4m3_tEfNS_4arch4Sm90ELb1ELb0ELb1ELb1ELb1ELb1ELb0ELb1ELb1ELb1ELb1ELb0EEENS1_21CollectiveEpilogueFwdINS6_IJSA_SC_SB_EEES9_NS_10bfloat16_tESG_Li256ELb1ELb1ELb1ELb1EEENS1_36VarlenDynamicPersistentTileSchedulerILi128ELi160ELi256ELi128ELb1ELb1ELb1ELb1ELb1ELb1EEEEEEEEEvNT_6ParamsE)
        /*0140*/ 	.word	0x00000000
.L_64:


//--------------------- .nv.compat                --------------------------
	.section	.nv.compat,"",@"SHT_CUDA_COMPAT_INFO"
	.align	4
        /*0000*/ 	.byte	0x02, 0x09, 0x01, 0x00, 0x02, 0x02, 0x01, 0x00, 0x02, 0x05, 0x05, 0x00, 0x03, 0x07, 0x01, 0x01
        /*0010*/ 	.byte	0x02, 0x03, 0x00, 0x00, 0x02, 0x06, 0x01, 0x00, 0x04, 0x0b, 0x08, 0x00, 0x00, 0x00, 0x00, 0x00
        /*0020*/ 	.byte	0x00, 0x00, 0x00, 0x00


//--------------------- .nv.info._ZN7cutlass13device_kernelIN5flash11enable_sm90INS1_16FlashAttnFwdSm90INS1_25CollectiveMainloopFwdSm90ILi2EN4cute5tupleIJNS5_1CILi1EEES8_S8_EEENS6_IJNS7_ILi128EEENS7_ILi160EEENS7_ILi192EEEEEELi192ENS_12float_e4m3_tEfNS_4arch4Sm90ELb0ELb0ELb1ELb0ELb1ELb0ELb0ELb1ELb1ELb1ELb1ELb0EEENS1_21CollectiveEpilogueFwdINS6_IJSA_SC_SB_EEES9_NS_10bfloat16_tESG_Li256ELb0ELb1ELb1ELb1EEENS1_19SingleTileSchedulerILb0ELb1ELb1ELi128EEEEEEEEEvNT_6ParamsE --------------------------
	.section	.nv.info._ZN7cutlass13device_kernelIN5flash11enable_sm90INS1_16FlashAttnFwdSm90INS1_25CollectiveMainloopFwdSm90ILi2EN4cute5tupleIJNS5_1CILi1EEES8_S8_EEENS6_IJNS7_ILi128EEENS7_ILi160EEENS7_ILi192EEEEEELi192ENS_12float_e4m3_tEfNS_4arch4Sm90ELb0ELb0ELb1ELb0ELb1ELb0ELb0ELb1ELb1ELb1ELb1ELb0EEENS1_21CollectiveEpilogueFwdINS6_IJSA_SC_SB_EEES9_NS_10bfloat16_tESG_Li256ELb0ELb1ELb1ELb1EEENS1_19SingleTileSchedulerILb0ELb1ELb1ELi128EEEEEEEEEvNT_6ParamsE,"",@"SHT_CUDA_INFO"
	.sectionflags	@""
	.align	4


	//----- nvinfo : EIATTR_CUDA_API_VERSION
	.align		4
        /*0000*/ 	.byte	0x04, 0x37
        /*0002*/ 	.short	(.L_66 - .L_65)
.L_65:
        /*0004*/ 	.word	0x00000082


	//----- nvinfo : EIATTR_KPARAM_INFO
	.align		4
.L_66:
        /*0008*/ 	.byte	0x04, 0x17
        /*000a*/ 	.short	(.L_68 - .L_67)
.L_67:
        /*000c*/ 	.word	0x00000000
        /*0010*/ 	.short	0x0000
        /*0012*/ 	.short	0x0000
        /*0014*/ 	.byte	0x00, 0xf0, 0x01, 0x28


	//----- nvinfo : EIATTR_SPARSE_MMA_MASK
	.align		4
.L_68:
        /*0018*/ 	.byte	0x03, 0x50
        /*001a*/ 	.short	0x0000


	//----- nvinfo : EIATTR_MAXREG_COUNT
	.align		4
        /*001c*/ 	.byte	0x03, 0x1b
        /*001e*/ 	.short	0x00a8


	//----- nvinfo : EIATTR_MERCURY_ISA_VERSION
	.align		4
        /*0020*/ 	.byte	0x03, 0x5f
        /*0022*/ 	.short	0x0101


	//----- nvinfo : EIATTR_VRC_CTA_INIT_COUNT
	.align		4
        /*0024*/ 	.byte	0x02, 0x4a
	.zero		1
	.zero		1


	//----- nvinfo : EIATTR_EXIT_INSTR_OFFSETS
	.align		4
        /*0028*/ 	.byte	0x04, 0x1c
        /*002a*/ 	.short	(.L_70 - .L_69)


	//   ....[0]....
.L_69:
        /*002c*/ 	.word	0x00000010


	//----- nvinfo : EIATTR_MAX_THREADS
	.align		4
.L_70:
        /*0030*/ 	.byte	0x04, 0x05
        /*0032*/ 	.short	(.L_72 - .L_71)
.L_71:
        /*0034*/ 	.word	0x00000180
        /*0038*/ 	.word	0x00000001
        /*003c*/ 	.word	0x00000001


	//----- nvinfo : EIATTR_CBANK_PARAM_SIZE
	.align		4
.L_72:
        /*0040*/ 	.byte	0x03, 0x19
        /*0042*/ 	.short	0x0a00


	//----- nvinfo : EIATTR_PARAM_CBANK
	.align		4
        /*0044*/ 	.byte	0x04, 0x0a
        /*0046*/ 	.short	(.L_74 - .L_73)
	.align		4
.L_73:
        /*0048*/ 	.word	index@(.nv.constant0._ZN7cutlass13device_kernelIN5flash11enable_sm90INS1_16FlashAttnFwdSm90INS1_25CollectiveMainloopFwdSm90ILi2EN4cute5tupleIJNS5_1CILi1EEES8_S8_EEENS6_IJNS7_ILi128EEENS7_ILi160EEENS7_ILi192EEEEEELi192ENS_12float_e4m3_tEfNS_4arch4Sm90ELb0ELb0ELb1ELb0ELb1ELb0ELb0ELb1ELb1ELb1ELb1ELb0EEENS1_21CollectiveEpilogueFwdINS6_IJSA_SC_SB_EEES9_NS_10bfloat16_tESG_Li256ELb0ELb1ELb1ELb1EEENS1_19SingleTileSchedulerILb0ELb1ELb1ELi128EEEEEEEEEvNT_6ParamsE)
        /*004c*/ 	.short	0x0380
        /*004e*/ 	.short	0x0a00


	//----- nvinfo : EIATTR_SW_WAR
	.align		4
.L_74:
        /*0050*/ 	.byte	0x04, 0x36
        /*0052*/ 	.short	(.L_76 - .L_75)
.L_75:
        /*0054*/ 	.word	0x00000008
.L_76:


//--------------------- .nv.info._ZN7cutlass13device_kernelIN5flash11enable_sm90INS1_16FlashAttnFwdSm90INS1_25CollectiveMainloopFwdSm90ILi2EN4cute5tupleIJNS5_1CILi1EEES8_S8_EEENS6_IJNS7_ILi128EEENS7_ILi160EEENS7_ILi192EEEEEELi192ENS_12float_e4m3_tEfNS_4arch4Sm90ELb0ELb0ELb1ELb1ELb1ELb0ELb0ELb1ELb1ELb1ELb1ELb0EEENS1_21CollectiveEpilogueFwdINS6_IJSA_SC_SB_EEES9_NS_10bfloat16_tESG_Li256ELb1ELb1ELb1ELb1EEENS1_36VarlenDynamicPersistentTileSchedulerILi128ELi160ELi256ELi128ELb1ELb1ELb1ELb0ELb1ELb1EEEEEEEEEvNT_6ParamsE --------------------------
	.section	.nv.info._ZN7cutlass13device_kernelIN5flash11enable_sm90INS1_16FlashAttnFwdSm90INS1_25CollectiveMainloopFwdSm90ILi2EN4cute5tupleIJNS5_1CILi1EEES8_S8_EEENS6_IJNS7_ILi128EEENS7_ILi160EEENS7_ILi192EEEEEELi192ENS_12float_e4m3_tEfNS_4arch4Sm90ELb0ELb0ELb1ELb1ELb1ELb0ELb0ELb1ELb1ELb1ELb1ELb0EEENS1_21CollectiveEpilogueFwdINS6_IJSA_SC_SB_EEES9_NS_10bfloat16_tESG_Li256ELb1ELb1ELb1ELb1EEENS1_36VarlenDynamicPersistentTileSchedulerILi128ELi160ELi256ELi128ELb1ELb1ELb1ELb0ELb1ELb1EEEEEEEEEvNT_6ParamsE,"",@"SHT_CUDA_INFO"
	.sectionflags	@""
	.align	4


	//----- nvinfo : EIATTR_CUDA_API_VERSION
	.align		4
        /*0000*/ 	.byte	0x04, 0x37
        /*0002*/ 	.short	(.L_78 - .L_77)
.L_77:
        /*0004*/ 	.word	0x00000082


	//----- nvinfo : EIATTR_KPARAM_INFO
	.align		4
.L_78:
        /*0008*/ 	.byte	0x04, 0x17
        /*000a*/ 	.short	(.L_80 - .L_79)
.L_79:
        /*000c*/ 	.word	0x00000000
        /*0010*/ 	.short	0x0000
        /*0012*/ 	.short	0x0000
        /*0014*/ 	.byte	0x00, 0xf0, 0x01, 0x2a


	//----- nvinfo : EIATTR_SPARSE_MMA_MASK
	.align		4
.L_80:
        /*0018*/ 	.byte	0x03, 0x50
        /*001a*/ 	.short	0x0000


	//----- nvinfo : EIATTR_MAXREG_COUNT
	.align		4
        /*001c*/ 	.byte	0x03, 0x1b
        /*001e*/ 	.short	0x00a8


	//----- nvinfo : EIATTR_MERCURY_ISA_VERSION
	.align		4
        /*0020*/ 	.byte	0x03, 0x5f
        /*0022*/ 	.short	0x0101


	//----- nvinfo : EIATTR_VRC_CTA_INIT_COUNT
	.align		4
        /*0024*/ 	.byte	0x02, 0x4a
	.zero		1
	.zero		1


	//----- nvinfo : EIATTR_EXIT_INSTR_OFFSETS
	.align		4
        /*0028*/ 	.byte	0x04, 0x1c
        /*002a*/ 	.short	(.L_82 - .L_81)


	//   ....[0]....
.L_81:
        /*002c*/ 	.word	0x00000010


	//----- nvinfo : EIATTR_MAX_THREADS
	.align		4
.L_82:
        /*0030*/ 	.byte	0x04, 0x05
        /*0032*/ 	.short	(.L_84 - .L_83)
.L_83:
        /*0034*/ 	.word	0x00000180
        /*0038*/ 	.word	0x00000001
        /*003c*/ 	.word	0x00000001


	//----- nvinfo : EIATTR_CBANK_PARAM_SIZE
	.align		4
.L_84:
        /*0040*/ 	.byte	0x03, 0x19
        /*0042*/ 	.short	0x0a80


	//----- nvinfo : EIATTR_PARAM_CBANK
	.align		4
        /*0044*/ 	.byte	0x04, 0x0a
        /*0046*/ 	.short	(.L_86 - .L_85)
	.align		4
.L_85:
        /*0048*/ 	.word	index@(.nv.constant0._ZN7cutlass13device_kernelIN5flash11enable_sm90INS1_16FlashAttnFwdSm90INS1_25CollectiveMainloopFwdSm90ILi2EN4cute5tupleIJNS5_1CILi1EEES8_S8_EEENS6_IJNS7_ILi128EEENS7_ILi160EEENS7_ILi192EEEEEELi192ENS_12float_e4m3_tEfNS_4arch4Sm90ELb0ELb0ELb1ELb1ELb1ELb0ELb0ELb1ELb1ELb1ELb1ELb0EEENS1_21CollectiveEpilogueFwdINS6_IJSA_SC_SB_EEES9_NS_10bfloat16_tESG_Li256ELb1ELb1ELb1ELb1EEENS1_36VarlenDynamicPersistentTileSchedulerILi128ELi160ELi256ELi128ELb1ELb1ELb1ELb0ELb1ELb1EEEEEEEEEvNT_6ParamsE)
        /*004c*/ 	.short	0x0380
        /*004e*/ 	.short	0x0a80


	//----- nvinfo : EIATTR_SW_WAR
	.align		4
.L_86:
        /*0050*/ 	.byte	0x04, 0x36
        /*0052*/ 	.short	(.L_88 - .L_87)
.L_87:
        /*0054*/ 	.word	0x00000008
.L_88:


//--------------------- .nv.info._ZN7cutlass13device_kernelIN5flash11enable_sm90INS1_16FlashAttnFwdSm90INS1_25CollectiveMainloopFwdSm90ILi2EN4cute5tupleIJNS5_1CILi1EEES8_S8_EEENS6_IJNS7_ILi128EEENS7_ILi160EEENS7_ILi192EEEEEELi192ENS_12float_e4m3_tEfNS_4arch4Sm90ELb0ELb0ELb1ELb1ELb1ELb1ELb0ELb1ELb1ELb1ELb1ELb0EEENS1_21CollectiveEpilogueFwdINS6_IJSA_SC_SB_EEES9_NS_10bfloat16_tESG_Li256ELb1ELb1ELb1ELb1EEENS1_36VarlenDynamicPersistentTileSchedulerILi128ELi160ELi256ELi128ELb1ELb1ELb1ELb0ELb1ELb1EEEEEEEEEvNT_6ParamsE --------------------------
	.section	.nv.info._ZN7cutlass13device_kernelIN5flash11enable_sm90INS1_16FlashAttnFwdSm90INS1_25CollectiveMainloopFwdSm90ILi2EN4cute5tupleIJNS5_1CILi1EEES8_S8_EEENS6_IJNS7_ILi128EEENS7_ILi160EEENS7_ILi192EEEEEELi192ENS_12float_e4m3_tEfNS_4arch4Sm90ELb0ELb0ELb1ELb1ELb1ELb1ELb0ELb1ELb1ELb1ELb1ELb0EEENS1_21CollectiveEpilogueFwdINS6_IJSA_SC_SB_EEES9_NS_10bfloat16_tESG_Li256ELb1ELb1ELb1ELb1EEENS1_36VarlenDynamicPersistentTileSchedulerILi128ELi160ELi256ELi128ELb1ELb1ELb1ELb0ELb1ELb1EEEEEEEEEvNT_6ParamsE,"",@"SHT_CUDA_INFO"
	.sectionflags	@""
	.align	4


	//----- nvinfo : EIATTR_CUDA_API_VERSION
	.align		4
        /*0000*/ 	.byte	0x04, 0x37
        /*0002*/ 	.short	(.L_90 - .L_89)
.L_89:
        /*0004*/ 	.word	0x00000082


	//----- nvinfo : EIATTR_KPARAM_INFO
	.align		4
.L_90:
        /*0008*/ 	.byte	0x04, 0x17
        /*000a*/ 	.short	(.L_92 - .L_91)
.L_91:
        /*000c*/ 	.word	0x00000000
        /*0010*/ 	.short	0x0000
        /*0012*/ 	.short	0x0000
        /*0014*/ 	.byte	0x00, 0xf0, 0x01, 0x2a


	//----- nvinfo : EIATTR_SPARSE_MMA_MASK
	.align		4
.L_92:
        /*0018*/ 	.byte	0x03, 0x50
        /*001a*/ 	.short	0x0000


	//----- nvinfo : EIATTR_MAXREG_COUNT
	.align		4
        /*001c*/ 	.byte	0x03, 0x1b
        /*001e*/ 	.short	0x00a8


	//----- nvinfo : EIATTR_MERCURY_ISA_VERSION
	.align		4
        /*0020*/ 	.byte	0x03, 0x5f
        /*0022*/ 	.short	0x0101


	//----- nvinfo : EIATTR_VRC_CTA_INIT_COUNT
	.align		4
        /*0024*/ 	.byte	0x02, 0x4a
	.zero		1
	.zero		1


	//----- nvinfo : EIATTR_EXIT_INSTR_OFFSETS
	.align		4
        /*0028*/ 	.byte	0x04, 0x1c
        /*002a*/ 	.short	(.L_94 - .L_93)


	//   ....[0]....
.L_93:
        /*002c*/ 	.word	0x00000010


	//----- nvinfo : EIATTR_MAX_THREADS
	.align		4
.L_94:
        /*0030*/ 	.byte	0x04, 0x05
        /*0032*/ 	.short	(.L_96 - .L_95)
.L_95:
        /*0034*/ 	.word	0x00000180
        /*0038*/ 	.word	0x00000001
        /*003c*/ 	.word	0x00000001


	//----- nvinfo : EIATTR_CBANK_PARAM_SIZE
	.align		4
.L_96:
        /*0040*/ 	.byte	0x03, 0x19
        /*0042*/ 	.short	0x0a80


	//----- nvinfo : EIATTR_PARAM_CBANK
	.align		4
        /*0044*/ 	.byte	0x04, 0x0a
        /*0046*/ 	.short	(.L_98 - .L_97)
	.align		4
.L_97:
        /*0048*/ 	.word	index@(.nv.constant0._ZN7cutlass13device_kernelIN5flash11enable_sm90INS1_16FlashAttnFwdSm90INS1_25CollectiveMainloopFwdSm90ILi2EN4cute5tupleIJNS5_1CILi1EEES8_S8_EEENS6_IJNS7_ILi128EEENS7_ILi160EEENS7_ILi192EEEEEELi192ENS_12float_e4m3_tEfNS_4arch4Sm90ELb0ELb0ELb1ELb1ELb1ELb1ELb0ELb1ELb1ELb1ELb1ELb0EEENS1_21CollectiveEpilogueFwdINS6_IJSA_SC_SB_EEES9_NS_10bfloat16_tESG_Li256ELb1ELb1ELb1ELb1EEENS1_36VarlenDynamicPersistentTileSchedulerILi128ELi160ELi256ELi128ELb1ELb1ELb1ELb0ELb1ELb1EEEEEEEEEvNT_6ParamsE)
        /*004c*/ 	.short	0x0380
        /*004e*/ 	.short	0x0a80


	//----- nvinfo : EIATTR_SW_WAR
	.align		4
.L_98:
        /*0050*/ 	.byte	0x04, 0x36
        /*0052*/ 	.short	(.L_100 - .L_99)
.L_99:
        /*0054*/ 	.word	0x00000008
.L_100:


//--------------------- .nv.info._ZN7cutlass13device_kernelIN5flash11enable_sm90INS1_16FlashAttnFwdSm90INS1_25CollectiveMainloopFwdSm90ILi2EN4cute5tupleIJNS5_1CILi1EEES8_S8_EEENS6_IJNS7_ILi128EEESA_NS7_ILi192EEEEEELi192ENS_12float_e4m3_tEfNS_4arch4Sm90ELb0ELb1ELb1ELb0ELb1ELb0ELb0ELb1ELb1ELb1ELb1ELb0EEENS1_21CollectiveEpilogueFwdINS6_IJSA_SB_SA_EEES9_NS_10bfloat16_tESF_Li256ELb0ELb1ELb1ELb1EEENS1_19SingleTileSchedulerILb0ELb1ELb1ELi128EEEEEEEEEvNT_6ParamsE --------------------------
	.section	.nv.info._ZN7cutlass13device_kernelIN5flash11enable_sm90INS1_16FlashAttnFwdSm90INS1_25CollectiveMainloopFwdSm90ILi2EN4cute5tupleIJNS5_1CILi1EEES8_S8_EEENS6_IJNS7_ILi128EEESA_NS7_ILi192EEEEEELi192ENS_12float_e4m3_tEfNS_4arch4Sm90ELb0ELb1ELb1ELb0ELb1ELb0ELb0ELb1ELb1ELb1ELb1ELb0EEENS1_21CollectiveEpilogueFwdINS6_IJSA_SB_SA_EEES9_NS_10bfloat16_tESF_Li256ELb0ELb1ELb1ELb1EEENS1_19SingleTileSchedulerILb0ELb1ELb1ELi128EEEEEEEEEvNT_6ParamsE,"",@"SHT_CUDA_INFO"
	.sectionflags	@""
	.align	4


	//----- nvinfo : EIATTR_CUDA_API_VERSION
	.align		4
        /*0000*/ 	.byte	0x04, 0x37
        /*0002*/ 	.short	(.L_102 - .L_101)
.L_101:
        /*0004*/ 	.word	0x00000082


	//----- nvinfo : EIATTR_KPARAM_INFO
	.align		4
.L_102:
        /*0008*/ 	.byte	0x04, 0x17
        /*000a*/ 	.short	(.L_104 - .L_103)
.L_103:
        /*000c*/ 	.word	0x00000000
        /*0010*/ 	.short	0x0000
        /*0012*/ 	.short	0x0000
        /*0014*/ 	.byte	0x00, 0xf0, 0x01, 0x28


	//----- nvinfo : EIATTR_SPARSE_MMA_MASK
	.align		4
.L_104:
        /*0018*/ 	.byte	0x03, 0x50
        /*001a*/ 	.short	0x0000


	//----- nvinfo : EIATTR_MAXREG_COUNT
	.align		4
        /*001c*/ 	.byte	0x03, 0x1b
        /*001e*/ 	.short	0x00a8


	//----- nvinfo : EIATTR_MERCURY_ISA_VERSION
	.align		4
        /*0020*/ 	.byte	0x03, 0x5f
        /*0022*/ 	.short	0x0101


	//----- nvinfo : EIATTR_VRC_CTA_INIT_COUNT
	.align		4
        /*0024*/ 	.byte	0x02, 0x4a
	.zero		1
	.zero		1


	//----- nvinfo : EIATTR_EXIT_INSTR_OFFSETS
	.align		4
        /*0028*/ 	.byte	0x04, 0x1c
        /*002a*/ 	.short	(.L_106 - .L_105)


	//   ....[0]....
.L_105:
        /*002c*/ 	.word	0x00000010


	//----- nvinfo : EIATTR_MAX_THREADS
	.align		4
.L_106:
        /*0030*/ 	.byte	0x04, 0x05
        /*0032*/ 	.short	(.L_108 - .L_107)
.L_107:
        /*0034*/ 	.word	0x00000180
        /*0038*/ 	.word	0x00000001
        /*003c*/ 	.word	0x00000001


	//----- nvinfo : EIATTR_CBANK_PARAM_SIZE
	.align		4
.L_108:
        /*0040*/ 	.byte	0x03, 0x19
        /*0042*/ 	.short	0x0a00


	//----- nvinfo : EIATTR_PARAM_CBANK
	.align		4
        /*0044*/ 	.byte	0x04, 0x0a
        /*0046*/ 	.short	(.L_110 - .L_109)
	.align		4
.L_109:
        /*0048*/ 	.word	index@(.nv.constant0._ZN7cutlass13device_kernelIN5flash11enable_sm90INS1_16FlashAttnFwdSm90INS1_25CollectiveMainloopFwdSm90ILi2EN4cute5tupleIJNS5_1CILi1EEES8_S8_EEENS6_IJNS7_ILi128EEESA_NS7_ILi192EEEEEELi192ENS_12float_e4m3_tEfNS_4arch4Sm90ELb0ELb1ELb1ELb0ELb1ELb0ELb0ELb1ELb1ELb1ELb1ELb0EEENS1_21CollectiveEpilogueFwdINS6_IJSA_SB_SA_EEES9_NS_10bfloat16_tESF_Li256ELb0ELb1ELb1ELb1EEENS1_19SingleTileSchedulerILb0ELb1ELb1ELi128EEEEEEEEEvNT_6ParamsE)
        /*004c*/ 	.short	0x0380
        /*004e*/ 	.short	0x0a00


	//----- nvinfo : EIATTR_SW_WAR
	.align		4
.L_110:
        /*0050*/ 	.byte	0x04, 0x36
        /*0052*/ 	.short	(.L_112 - .L_111)
.L_111:
        /*0054*/ 	.word	0x00000008
.L_112:


//--------------------- .nv.info._ZN7cutlass13device_kernelIN5flash11enable_sm90INS1_16FlashAttnFwdSm90INS1_25CollectiveMainloopFwdSm90ILi2EN4cute5tupleIJNS5_1CILi1EEES8_S8_EEENS6_IJNS7_ILi128EEESA_NS7_ILi192EEEEEELi192ENS_12float_e4m3_tEfNS_4arch4Sm90ELb0ELb1ELb1ELb1ELb1ELb0ELb0ELb1ELb1ELb1ELb1ELb0EEENS1_21CollectiveEpilogueFwdINS6_IJSA_SB_SA_EEES9_NS_10bfloat16_tESF_Li256ELb1ELb1ELb1ELb1EEENS1_36VarlenDynamicPersistentTileSchedulerILi128ELi128ELi256ELi128ELb1ELb1ELb1ELb1ELb0ELb1EEEEEEEEEvNT_6ParamsE --------------------------
	.section	.nv.info._ZN7cutlass13device_kernelIN5flash11enable_sm90INS1_16FlashAttnFwdSm90INS1_25CollectiveMainloopFwdSm90ILi2EN4cute5tupleIJNS5_1CILi1EEES8_S8_EEENS6_IJNS7_ILi128EEESA_NS7_ILi192EEEEEELi192ENS_12float_e4m3_tEfNS_4arch4Sm90ELb0ELb1ELb1ELb1ELb1ELb0ELb0ELb1ELb1ELb1ELb1ELb0EEENS1_21CollectiveEpilogueFwdINS6_IJSA_SB_SA_EEES9_NS_10bfloat16_tESF_Li256ELb1ELb1ELb1ELb1EEENS1_36VarlenDynamicPersistentTileSchedulerILi128ELi128ELi256ELi128ELb1ELb1ELb1ELb1ELb0ELb1EEEEEEEEEvNT_6ParamsE,"",@"SHT_CUDA_INFO"
	.sectionflags	@""
	.align	4


	//----- nvinfo : EIATTR_CUDA_API_VERSION
	.align		4
        /*0000*/ 	.byte	0x04, 0x37
        /*0002*/ 	.short	(.L_114 - .L_113)
.L_113:
        /*0004*/ 	.word	0x00000082


	//----- nvinfo : EIATTR_KPARAM_INFO
	.align		4
.L_114:
        /*0008*/ 	.byte	0x04, 0x17
        /*000a*/ 	.short	(.L_116 - .L_115)
.L_115:
        /*000c*/ 	.word	0x00000000
        /*0010*/ 	.short	0x0000
        /*0012*/ 	.short	0x0000
        /*0014*/ 	.byte	0x00, 0xf0, 0x01, 0x2a


	//----- nvinfo : EIATTR_SPARSE_MMA_MASK
	.align		4
.L_116:
        /*0018*/ 	.byte	0x03, 0x50
        /*001a*/ 	.short	0x0000


	//----- nvinfo : EIATTR_MAXREG_COUNT
	.align		4
        /*001c*/ 	.byte	0x03, 0x1b
        /*001e*/ 	.short	0x00a8


	//----- nvinfo : EIATTR_MERCURY_ISA_VERSION
	.align		4
        /*0020*/ 	.byte	0x03, 0x5f
        /*0022*/ 	.short	0x0101


	//----- nvinfo : EIATTR_VRC_CTA_INIT_COUNT
	.align		4
        /*0024*/ 	.byte	0x02, 0x4a
	.zero		1
	.zero		1


	//----- nvinfo : EIATTR_EXIT_INSTR_OFFSETS
	.align		4
        /*0028*/ 	.byte	0x04, 0x1c
        /*002a*/ 	.short	(.L_118 - .L_117)


	//   ....[0]....
.L_117:
        /*002c*/ 	.word	0x00000010


	//----- nvinfo : EIATTR_MAX_THREADS
	.align		4
.L_118:
        /*0030*/ 	.byte	0x04, 0x05
        /*0032*/ 	.short	(.L_120 - .L_119)
.L_119:
        /*0034*/ 	.word	0x00000180
        /*0038*/ 	.word	0x00000001
        /*003c*/ 	.word	0x00000001


	//----- nvinfo : EIATTR_CBANK_PARAM_SIZE
	.align		4
.L_120:
        /*0040*/ 	.byte	0x03, 0x19
        /*0042*/ 	.short	0x0a80


	//----- nvinfo : EIATTR_PARAM_CBANK
	.align		4
        /*0044*/ 	.byte	0x04, 0x0a
        /*0046*/ 	.short	(.L_122 - .L_121)
	.align		4
.L_121:
        /*0048*/ 	.word	index@(.nv.constant0._ZN7cutlass13device_kernelIN5flash11enable_sm90INS1_16FlashAttnFwdSm90INS1_25CollectiveMainloopFwdSm90ILi2EN4cute5tupleIJNS5_1CILi1EEES8_S8_EEENS6_IJNS7_ILi128EEESA_NS7_ILi192EEEEEELi192ENS_12float_e4m3_tEfNS_4arch4Sm90ELb0ELb1ELb1ELb1ELb1ELb0ELb0ELb1ELb1ELb1ELb1ELb0EEENS1_21CollectiveEpilogueFwdINS6_IJSA_SB_SA_EEES9_NS_10bfloat16_tESF_Li256ELb1ELb1ELb1ELb1EEENS1_36VarlenDynamicPersistentTileSchedulerILi128ELi128ELi256ELi128ELb1ELb1ELb1ELb1ELb0ELb1EEEEEEEEEvNT_6ParamsE)
        /*004c*/ 	.short	0x0380
        /*004e*/ 	.short	0x0a80


	//----- nvinfo : EIATTR_SW_WAR
	.align		4
.L_122:
        /*0050*/ 	.byte	0x04, 0x36
        /*0052*/ 	.short	(.L_124 - .L_123)
.L_123:
        /*0054*/ 	.word	0x00000008
.L_124:


//--------------------- .nv.info._ZN7cutlass13device_kernelIN5flash11enable_sm90INS1_16FlashAttnFwdSm90INS1_25CollectiveMainloopFwdSm90ILi2EN4cute5tupleIJNS5_1CILi1EEES8_S8_EEENS6_IJNS7_ILi128EEESA_NS7_ILi192EEEEEELi192ENS_12float_e4m3_tEfNS_4arch4Sm90ELb0ELb1ELb1ELb1ELb1ELb1ELb0ELb1ELb1ELb1ELb1ELb0EEENS1_21CollectiveEpilogueFwdINS6_IJSA_SB_SA_EEES9_NS_10bfloat16_tESF_Li256ELb1ELb1ELb1ELb1EEENS1_36VarlenDynamicPersistentTileSchedulerILi128ELi128ELi256ELi128ELb1ELb1ELb1ELb1ELb0ELb1EEEEEEEEEvNT_6ParamsE --------------------------
	.section	.nv.info._ZN7cutlass13device_kernelIN5flash11enable_sm90INS1_16FlashAttnFwdSm90INS1_25CollectiveMainloopFwdSm90ILi2EN4cute5tupleIJNS5_1CILi1EEES8_S8_EEENS6_IJNS7_ILi128EEESA_NS7_ILi192EEEEEELi192ENS_12float_e4m3_tEfNS_4arch4Sm90ELb0ELb1ELb1ELb1ELb1ELb1ELb0ELb1ELb1ELb1ELb1ELb0EEENS1_21CollectiveEpilogueFwdINS6_IJSA_SB_SA_EEES9_NS_10bfloat16_tESF_Li256ELb1ELb1ELb1ELb1EEENS1_36VarlenDynamicPersistentTileSchedulerILi128ELi128ELi256ELi128ELb1ELb1ELb1ELb1ELb0ELb1EEEEEEEEEvNT_6ParamsE,"",@"SHT_CUDA_INFO"
	.sectionflags	@""
	.align	4


	//----- nvinfo : EIATTR_CUDA_API_VERSION
	.align		4
        /*0000*/ 	.byte	0x04, 0x37
        /*0002*/ 	.short	(.L_126 - .L_125)
.L_125:
        /*0004*/ 	.word	0x00000082


	//----- nvinfo : EIATTR_KPARAM_INFO
	.align		4
.L_126:
        /*0008*/ 	.byte	0x04, 0x17
        /*000a*/ 	.short	(.L_128 - .L_127)
.L_127:
        /*000c*/ 	.word	0x00000000
        /*0010*/ 	.short	0x0000
        /*0012*/ 	.short	0x0000
        /*0014*/ 	.byte	0x00, 0xf0, 0x01, 0x2a


	//----- nvinfo : EIATTR_SPARSE_MMA_MASK
	.align		4
.L_128:
        /*0018*/ 	.byte	0x03, 0x50
        /*001a*/ 	.short	0x0000


	//----- nvinfo : EIATTR_MAXREG_COUNT
	.align		4
        /*001c*/ 	.byte	0x03, 0x1b
        /*001e*/ 	.short	0x00a8


	//----- nvinfo : EIATTR_MERCURY_ISA_VERSION
	.align		4
        /*0020*/ 	.byte	0x03, 0x5f
        /*0022*/ 	.short	0x0101


	//----- nvinfo : EIATTR_VRC_CTA_INIT_COUNT
	.align		4
        /*0024*/ 	.byte	0x02, 0x4a
	.zero		1
	.zero		1


	//----- nvinfo : EIATTR_EXIT_INSTR_OFFSETS
	.align		4
        /*0028*/ 	.byte	0x04, 0x1c
        /*002a*/ 	.short	(.L_130 - .L_129)


	//   ....[0]....
.L_129:
        /*002c*/ 	.word	0x00000010


	//----- nvinfo : EIATTR_MAX_THREADS
	.align		4
.L_130:
        /*0030*/ 	.byte	0x04, 0x05
        /*0032*/ 	.short	(.L_132 - .L_131)
.L_131:
        /*0034*/ 	.word	0x00000180
        /*0038*/ 	.word	0x00000001
        /*003c*/ 	.word	0x00000001


	//----- nvinfo : EIATTR_CBANK_PARAM_SIZE
	.align		4
.L_132:
        /*0040*/ 	.byte	0x03, 0x19
        /*0042*/ 	.short	0x0a80


	//----- nvinfo : EIATTR_PARAM_CBANK
	.align		4
        /*0044*/ 	.byte	0x04, 0x0a
        /*0046*/ 	.short	(.L_134 - .L_133)
	.align		4
.L_133:
        /*0048*/ 	.word	index@(.nv.constant0._ZN7cutlass13device_kernelIN5flash11enable_sm90INS1_16FlashAttnFwdSm90INS1_25CollectiveMainloopFwdSm90ILi2EN4cute5tupleIJNS5_1CILi1EEES8_S8_EEENS6_IJNS7_ILi128EEESA_NS7_ILi192EEEEEELi192ENS_12float_e4m3_tEfNS_4arch4Sm90ELb0ELb1ELb1ELb1ELb1ELb1ELb0ELb1ELb1ELb1ELb1ELb0EEENS1_21CollectiveEpilogueFwdINS6_IJSA_SB_SA_EEES9_NS_10bfloat16_tESF_Li256ELb1ELb1ELb1ELb1EEENS1_36VarlenDynamicPersistentTileSchedulerILi128ELi128ELi256ELi128ELb1ELb1ELb1ELb1ELb0ELb1EEEEEEEEEvNT_6ParamsE)
        /*004c*/ 	.short	0x0380
        /*004e*/ 	.short	0x0a80


	//----- nvinfo : EIATTR_SW_WAR
	.align		4
.L_134:
        /*0050*/ 	.byte	0x04, 0x36
        /*0052*/ 	.short	(.L_136 - .L_135)
.L_135:
        /*0054*/ 	.word	0x00000008
.L_136:


//--------------------- .nv.info._ZN7cutlass13device_kernelIN5flash11enable_sm90INS1_16FlashAttnFwdSm90INS1_25CollectiveMainloopFwdSm90ILi2EN4cute5tupleIJNS5_1CILi1EEES8_S8_EEENS6_IJNS7_ILi128EEENS7_ILi160EEENS7_ILi192EEEEEELi192ENS_12float_e4m3_tEfNS_4arch4Sm90ELb1ELb0ELb1ELb0ELb1ELb0ELb0ELb1ELb1ELb1ELb1ELb0EEENS1_21CollectiveEpilogueFwdINS6_IJSA_SC_SB_EEES9_NS_10bfloat16_tESG_Li256ELb0ELb1ELb1ELb1EEENS1_19SingleTileSchedulerILb0ELb1ELb1ELi128EEEEEEEEEvNT_6ParamsE --------------------------
	.section	.nv.info._ZN7cutlass13device_kernelIN5flash11enable_sm90INS1_16FlashAttnFwdSm90INS1_25CollectiveMainloopFwdSm90ILi2EN4cute5tupleIJNS5_1CILi1EEES8_S8_EEENS6_IJNS7_ILi128EEENS7_ILi160EEENS7_ILi192EEEEEELi192ENS_12float_e4m3_tEfNS_4arch4Sm90ELb1ELb0ELb1ELb0ELb1ELb0ELb0ELb1ELb1ELb1ELb1ELb0EEENS1_21CollectiveEpilogueFwdINS6_IJSA_SC_SB_EEES9_NS_10bfloat16_tESG_Li256ELb0ELb1ELb1ELb1EEENS1_19SingleTileSchedulerILb0ELb1ELb1ELi128EEEEEEEEEvNT_6ParamsE,"",@"SHT_CUDA_INFO"
	.sectionflags	@""
	.align	4


	//----- nvinfo : EIATTR_CUDA_API_VERSION
	.align		4
        /*0000*/ 	.byte	0x04, 0x37
        /*0002*/ 	.short	(.L_138 - .L_137)
.L_137:
        /*0004*/ 	.word	0x00000082


	//----- nvinfo : EIATTR_KPARAM_INFO
	.align		4
.L_138:
        /*0008*/ 	.byte	0x04, 0x17
        /*000a*/ 	.short	(.L_140 - .L_139)
.L_139:
        /*000c*/ 	.word	0x00000000
        /*0010*/ 	.short	0x0000
        /*0012*/ 	.short	0x0000
        /*0014*/ 	.byte	0x00, 0xf0, 0x01, 0x28


	//----- nvinfo : EIATTR_SPARSE_MMA_MASK
	.align		4
.L_140:
        /*0018*/ 	.byte	0x03, 0x50
        /*001a*/ 	.short	0x0000


	//----- nvinfo : EIATTR_MAXREG_COUNT
	.align		4
        /*001c*/ 	.byte	0x03, 0x1b
        /*001e*/ 	.short	0x00a8


	//----- nvinfo : EIATTR_MERCURY_ISA_VERSION
	.align		4
        /*0020*/ 	.byte	0x03, 0x5f
        /*0022*/ 	.short	0x0101


	//----- nvinfo : EIATTR_VRC_CTA_INIT_COUNT
	.align		4
        /*0024*/ 	.byte	0x02, 0x4a
	.zero		1
	.zero		1


	//----- nvinfo : EIATTR_EXIT_INSTR_OFFSETS
	.align		4
        /*0028*/ 	.byte	0x04, 0x1c
        /*002a*/ 	.short	(.L_142 - .L_141)


	//   ....[0]....
.L_141:
        /*002c*/ 	.word	0x00000010


	//----- nvinfo : EIATTR_MAX_THREADS
	.align		4
.L_142:
        /*0030*/ 	.byte	0x04, 0x05
        /*0032*/ 	.short	(.L_144 - .L_143)
.L_143:
        /*0034*/ 	.word	0x00000180
        /*0038*/ 	.word	0x00000001
        /*003c*/ 	.word	0x00000001


	//----- nvinfo : EIATTR_CBANK_PARAM_SIZE
	.align		4
.L_144:
        /*0040*/ 	.byte	0x03, 0x19
        /*0042*/ 	.short	0x0a00


	//----- nvinfo : EIATTR_PARAM_CBANK
	.align		4
        /*0044*/ 	.byte	0x04, 0x0a
        /*0046*/ 	.short	(.L_146 - .L_145)
	.align		4
.L_145:
        /*0048*/ 	.word	index@(.nv.constant0._ZN7cutlass13device_kernelIN5flash11enable_sm90INS1_16FlashAttnFwdSm90INS1_25CollectiveMainloopFwdSm90ILi2EN4cute5tupleIJNS5_1CILi1EEES8_S8_EEENS6_IJNS7_ILi128EEENS7_ILi160EEENS7_ILi192EEEEEELi192ENS_12float_e4m3_tEfNS_4arch4Sm90ELb1ELb0ELb1ELb0ELb1ELb0ELb0ELb1ELb1ELb1ELb1ELb0EEENS1_21CollectiveEpilogueFwdINS6_IJSA_SC_SB_EEES9_NS_10bfloat16_tESG_Li256ELb0ELb1ELb1ELb1EEENS1_19SingleTileSchedulerILb0ELb1ELb1ELi128EEEEEEEEEvNT_6ParamsE)
        /*004c*/ 	.short	0x0380
        /*004e*/ 	.short	0x0a00


	//----- nvinfo : EIATTR_SW_WAR
	.align		4
.L_146:
        /*0050*/ 	.byte	0x04, 0x36
        /*0052*/ 	.short	(.L_148 - .L_147)
.L_147:
        /*0054*/ 	.word	0x00000008
.L_148:


//--------------------- .nv.info._ZN7cutlass13device_kernelIN5flash11enable_sm90INS1_16FlashAttnFwdSm90INS1_25CollectiveMainloopFwdSm90ILi2EN4cute5tupleIJNS5_1CILi1EEES8_S8_EEENS6_IJNS7_ILi128EEENS7_ILi160EEENS7_ILi192EEEEEELi192ENS_12float_e4m3_tEfNS_4arch4Sm90ELb1ELb0ELb1ELb1ELb1ELb0ELb0ELb1ELb1ELb1ELb1ELb0EEENS1_21CollectiveEpilogueFwdINS6_IJSA_SC_SB_EEES9_NS_10bfloat16_tESG_Li256ELb1ELb1ELb1ELb1EEENS1_36VarlenDynamicPersistentTileSchedulerILi128ELi160ELi256ELi128ELb1ELb1ELb1ELb1ELb1ELb1EEEEEEEEEvNT_6ParamsE --------------------------
	.section	.nv.info._ZN7cutlass13device_kernelIN5flash11enable_sm90INS1_16FlashAttnFwdSm90INS1_25CollectiveMainloopFwdSm90ILi2EN4cute5tupleIJNS5_1CILi1EEES8_S8_EEENS6_IJNS7_ILi128EEENS7_ILi160EEENS7_ILi192EEEEEELi192ENS_12float_e4m3_tEfNS_4arch4Sm90ELb1ELb0ELb1ELb1ELb1ELb0ELb0ELb1ELb1ELb1ELb1ELb0EEENS1_21CollectiveEpilogueFwdINS6_IJSA_SC_SB_EEES9_NS_10bfloat16_tESG_Li256ELb1ELb1ELb1ELb1EEENS1_36VarlenDynamicPersistentTileSchedulerILi128ELi160ELi256ELi128ELb1ELb1ELb1ELb1ELb1ELb1EEEEEEEEEvNT_6ParamsE,"",@"SHT_CUDA_INFO"
	.sectionflags	@""
	.align	4


	//----- nvinfo : EIATTR_CUDA_API_VERSION
	.align		4
        /*0000*/ 	.byte	0x04, 0x37
        /*0002*/ 	.short	(.L_150 - .L_149)
.L_149:
        /*0004*/ 	.word	0x00000082


	//----- nvinfo : EIATTR_KPARAM_INFO
	.align		4
.L_150:
        /*0008*/ 	.byte	0x04, 0x17
        /*000a*/ 	.short	(.L_152 - .L_151)
.L_151:
        /*000c*/ 	.word	0x00000000
        /*0010*/ 	.short	0x0000
        /*0012*/ 	.short	0x0000
        /*0014*/ 	.byte	0x00, 0xf0, 0x01, 0x2a


	//----- nvinfo : EIATTR_SPARSE_MMA_MASK
	.align		4
.L_152:
        /*0018*/ 	.byte	0x03, 0x50
        /*001a*/ 	.short	0x0000


	//----- nvinfo : EIATTR_MAXREG_COUNT
	.align		4
        /*001c*/ 	.byte	0x03, 0x1b
        /*001e*/ 	.short	0x00a8


	//----- nvinfo : EIATTR_MERCURY_ISA_VERSION
	.align		4
        /*0020*/ 	.byte	0x03, 0x5f
        /*0022*/ 	.short	0x0101


	//----- nvinfo : EIATTR_VRC_CTA_INIT_COUNT
	.align		4
        /*0024*/ 	.byte	0x02, 0x4a
	.zero		1
	.zero		1


	//----- nvinfo : EIATTR_EXIT_INSTR_OFFSETS
	.align		4
        /*0028*/ 	.byte	0x04, 0x1c
        /*002a*/ 	.short	(.L_154 - .L_153)


	//   ....[0]....
.L_153:
        /*002c*/ 	.word	0x00000010


	//----- nvinfo : EIATTR_MAX_THREADS
	.align		4
.L_154:
        /*0030*/ 	.byte	0x04, 0x05
        /*0032*/ 	.short	(.L_156 - .L_155)
.L_155:
        /*0034*/ 	.word	0x00000180
        /*0038*/ 	.word	0x00000001
        /*003c*/ 	.word	0x00000001


	//----- nvinfo : EIATTR_CBANK_PARAM_SIZE
	.align		4
.L_156:
        /*0040*/ 	.byte	0x03, 0x19
        /*0042*/ 	.short	0x0a80


	//----- nvinfo : EIATTR_PARAM_CBANK
	.align		4
        /*0044*/ 	.byte	0x04, 0x0a
        /*0046*/ 	.short	(.L_158 - .L_157)
	.align		4
.L_157:
        /*0048*/ 	.word	index@(.nv.constant0._ZN7cutlass13device_kernelIN5flash11enable_sm90INS1_16FlashAttnFwdSm90INS1_25CollectiveMainloopFwdSm90ILi2EN4cute5tupleIJNS5_1CILi1EEES8_S8_EEENS6_IJNS7_ILi128EEENS7_ILi160EEENS7_ILi192EEEEEELi192ENS_12float_e4m3_tEfNS_4arch4Sm90ELb1ELb0ELb1ELb1ELb1ELb0ELb0ELb1ELb1ELb1ELb1ELb0EEENS1_21CollectiveEpilogueFwdINS6_IJSA_SC_SB_EEES9_NS_10bfloat16_tESG_Li256ELb1ELb1ELb1ELb1EEENS1_36VarlenDynamicPersistentTileSchedulerILi128ELi160ELi256ELi128ELb1ELb1ELb1ELb1ELb1ELb1EEEEEEEEEvNT_6ParamsE)
        /*004c*/ 	.short	0x0380
        /*004e*/ 	.short	0x0a80


	//----- nvinfo : EIATTR_SW_WAR
	.align		4
.L_158:
        /*0050*/ 	.byte	0x04, 0x36
        /*0052*/ 	.short	(.L_160 - .L_159)
.L_159:
        /*0054*/ 	.word	0x00000008
.L_160:


//--------------------- .nv.info._ZN7cutlass13device_kernelIN5flash11enable_sm90INS1_16FlashAttnFwdSm90INS1_25CollectiveMainloopFwdSm90ILi2EN4cute5tupleIJNS5_1CILi1EEES8_S8_EEENS6_IJNS7_ILi128EEENS7_ILi160EEENS7_ILi192EEEEEELi192ENS_12float_e4m3_tEfNS_4arch4Sm90ELb1ELb0ELb1ELb1ELb1ELb1ELb0ELb1ELb1ELb1ELb1ELb0EEENS1_21CollectiveEpilogueFwdINS6_IJSA_SC_SB_EEES9_NS_10bfloat16_tESG_Li256ELb1ELb1ELb1ELb1EEENS1_36VarlenDynamicPersistentTileSchedulerILi128ELi160ELi256ELi128ELb1ELb1ELb1ELb1ELb1ELb1EEEEEEEEEvNT_6ParamsE --------------------------
	.section	.nv.info._ZN7cutlass13device_kernelIN5flash11enable_sm90INS1_16FlashAttnFwdSm90INS1_25CollectiveMainloopFwdSm90ILi2EN4cute5tupleIJNS5_1CILi1EEES8_S8_EEENS6_IJNS7_ILi128EEENS7_ILi160EEENS7_ILi192EEEEEELi192ENS_12float_e4m3_tEfNS_4arch4Sm90ELb1ELb0ELb1ELb1ELb1ELb1ELb0ELb1ELb1ELb1ELb1ELb0EEENS1_21CollectiveEpilogueFwdINS6_IJSA_SC_SB_EEES9_NS_10bfloat16_tESG_Li256ELb1ELb1ELb1ELb1EEENS1_36VarlenDynamicPersistentTileSchedulerILi128ELi160ELi256ELi128ELb1ELb1ELb1ELb1ELb1ELb1EEEEEEEEEvNT_6ParamsE,"",@"SHT_CUDA_INFO"
	.sectionflags	@""
	.align	4


	//----- nvinfo : EIATTR_CUDA_API_VERSION
	.align		4
        /*0000*/ 	.byte	0x04, 0x37
        /*0002*/ 	.short	(.L_162 - .L_161)
.L_161:
        /*0004*/ 	.word	0x00000082


	//----- nvinfo : EIATTR_KPARAM_INFO
	.align		4
.L_162:
        /*0008*/ 	.byte	0x04, 0x17
        /*000a*/ 	.short	(.L_164 - .L_163)
.L_163:
        /*000c*/ 	.word	0x00000000
        /*0010*/ 	.short	0x0000
        /*0012*/ 	.short	0x0000
        /*0014*/ 	.byte	0x00, 0xf0, 0x01, 0x2a


	//----- nvinfo : EIATTR_SPARSE_MMA_MASK
	.align		4
.L_164:
        /*0018*/ 	.byte	0x03, 0x50
        /*001a*/ 	.short	0x0000


	//----- nvinfo : EIATTR_MAXREG_COUNT
	.align		4
        /*001c*/ 	.byte	0x03, 0x1b
        /*001e*/ 	.short	0x00a8


	//----- nvinfo : EIATTR_MERCURY_ISA_VERSION
	.align		4
        /*0020*/ 	.byte	0x03, 0x5f
        /*0022*/ 	.short	0x0101


	//----- nvinfo : EIATTR_VRC_CTA_INIT_COUNT
	.align		4
        /*0024*/ 	.byte	0x02, 0x4a
	.zero		1
	.zero		1


	//----- nvinfo : EIATTR_EXIT_INSTR_OFFSETS
	.align		4
        /*0028*/ 	.byte	0x04, 0x1c
        /*002a*/ 	.short	(.L_166 - .L_165)


	//   ....[0]....
.L_165:
        /*002c*/ 	.word	0x00000010


	//----- nvinfo : EIATTR_MAX_THREADS
	.align		4
.L_166:
        /*0030*/ 	.byte	0x04, 0x05
        /*0032*/ 	.short	(.L_168 - .L_167)
.L_167:
        /*0034*/ 	.word	0x00000180
        /*0038*/ 	.word	0x00000001
        /*003c*/ 	.word	0x00000001


	//----- nvinfo : EIATTR_CBANK_PARAM_SIZE
	.align		4
.L_168:
        /*0040*/ 	.byte	0x03, 0x19
        /*0042*/ 	.short	0x0a80


	//----- nvinfo : EIATTR_PARAM_CBANK
	.align		4
        /*0044*/ 	.byte	0x04, 0x0a
        /*0046*/ 	.short	(.L_170 - .L_169)
	.align		4
.L_169:
        /*0048*/ 	.word	index@(.nv.constant0._ZN7cutlass13device_kernelIN5flash11enable_sm90INS1_16FlashAttnFwdSm90INS1_25CollectiveMainloopFwdSm90ILi2EN4cute5tupleIJNS5_1CILi1EEES8_S8_EEENS6_IJNS7_ILi128EEENS7_ILi160EEENS7_ILi192EEEEEELi192ENS_12float_e4m3_tEfNS_4arch4Sm90ELb1ELb0ELb1ELb1ELb1ELb1ELb0ELb1ELb1ELb1ELb1ELb0EEENS1_21CollectiveEpilogueFwdINS6_IJSA_SC_SB_EEES9_NS_10bfloat16_tESG_Li256ELb1ELb1ELb1ELb1EEENS1_36VarlenDynamicPersistentTileSchedulerILi128ELi160ELi256ELi128ELb1ELb1ELb1ELb1ELb1ELb1EEEEEEEEEvNT_6ParamsE)
        /*004c*/ 	.short	0x0380
        /*004e*/ 	.short	0x0a80


	//----- nvinfo : EIATTR_SW_WAR
	.align		4
.L_170:
        /*0050*/ 	.byte	0x04, 0x36
        /*0052*/ 	.short	(.L_172 - .L_171)
.L_171:
        /*0054*/ 	.word	0x00000008
.L_172:


//--------------------- .nv.callgraph             --------------------------
	.section	.nv.callgraph,"",@"SHT_CUDA_CALLGRAPH"
	.align	4
	.sectionentsize	8
	.align		4
        /*0000*/ 	.word	0x00000000
	.align		4
        /*0004*/ 	.word	0xffffffff
	.align		4
        /*0008*/ 	.word	0x00000000
	.align		4
        /*000c*/ 	.word	0xfffffffe
	.align		4
        /*0010*/ 	.word	0x00000000
	.align		4
        /*0014*/ 	.word	0xfffffffd
	.align		4
        /*0018*/ 	.word	0x00000000
	.align		4
        /*001c*/ 	.word	0xfffffffc


//--------------------- .nv.constant4             --------------------------
	.section	.nv.constant4,"a",@progbits
	.align	8
	.align		8
.nv.constant4:
        /*0000*/ 	.dword	_ZN86_INTERNAL_76c29d26_50_flash_fwd_hdim192_e4m3_paged_split_softcap_sm90_cu_f3e6f9ee_32704cuda3std3__45__cpo5beginE
	.align		8
        /*0008*/ 	.dword	_ZN86_INTERNAL_76c29d26_50_flash_fwd_hdim192_e4m3_paged_split_softcap_sm90_cu_f3e6f9ee_32704cuda3std3__45__cpo3endE
	.align		8
        /*0010*/ 	.dword	_ZN86_INTERNAL_76c29d26_50_flash_fwd_hdim192_e4m3_paged_split_softcap_sm90_cu_f3e6f9ee_32704cuda3std3__45__cpo6cbeginE
	.align		8
        /*0018*/ 	.dword	_ZN86_INTERNAL_76c29d26_50_flash_fwd_hdim192_e4m3_paged_split_softcap_sm90_cu_f3e6f9ee_32704cuda3std3__45__cpo4cendE
	.align		8
        /*0020*/ 	.dword	_ZN86_INTERNAL_76c29d26_50_flash_fwd_hdim192_e4m3_paged_split_softcap_sm90_cu_f3e6f9ee_32704cuda3std3__488_GLOBAL__N__76c29d26_50_flash_fwd_hdim192_e4m3_paged_split_softcap_sm90_cu_f3e6f9ee_32706ignoreE
	.align		8
        /*0028*/ 	.dword	_ZN86_INTERNAL_76c29d26_50_flash_fwd_hdim192_e4m3_paged_split_softcap_sm90_cu_f3e6f9ee_32704cuda3std3__419piecewise_constructE
	.align		8
        /*0030*/ 	.dword	_ZN86_INTERNAL_76c29d26_50_flash_fwd_hdim192_e4m3_paged_split_softcap_sm90_cu_f3e6f9ee_32704cuda3std3__48in_placeE
	.align		8
        /*0038*/ 	.dword	_ZN86_INTERNAL_76c29d26_50_flash_fwd_hdim192_e4m3_paged_split_softcap_sm90_cu_f3e6f9ee_32704cuda3std6ranges3__45__cpo4swapE
	.align		8
        /*0040*/ 	.dword	_ZN86_INTERNAL_76c29d26_50_flash_fwd_hdim192_e4m3_paged_split_softcap_sm90_cu_f3e6f9ee_32704cuda3std6ranges3__45__cpo9iter_moveE
	.align		8
        /*0048*/ 	.dword	_ZN86_INTERNAL_76c29d26_50_flash_fwd_hdim192_e4m3_paged_split_softcap_sm90_cu_f3e6f9ee_32704cute7productE
	.align		8
        /*0050*/ 	.dword	_ZN86_INTERNAL_76c29d26_50_flash_fwd_hdim192_e4m3_paged_split_softcap_sm90_cu_f3e6f9ee_32704cute1_E


//--------------------- .text._ZN7cutlass13device_kernelIN5flash11enable_sm90INS1_16FlashAttnFwdSm90INS1_25CollectiveMainloopFwdSm90ILi2EN4cute5tupleIJNS5_1CILi1EEES8_S8_EEENS6_IJNS7_ILi128EEENS7_ILi160EEENS7_ILi192EEEEEELi192ENS_12float_e4m3_tEfNS_4arch4Sm90ELb0ELb0ELb1ELb0ELb1ELb0ELb0ELb1ELb1ELb1ELb1ELb0EEENS1_21CollectiveEpilogueFwdINS6_IJSA_SC_SB_EEES9_NS_10bfloat16_tESG_Li256ELb0ELb1ELb1ELb1EEENS1_19SingleTileSchedulerILb0ELb1ELb1ELi128EEEEEEEEEvNT_6ParamsE --------------------------
	.section	.text._ZN7cutlass13device_kernelIN5flash11enable_sm90INS1_16FlashAttnFwdSm90INS1_25CollectiveMainloopFwdSm90ILi2EN4cute5tupleIJNS5_1CILi1EEES8_S8_EEENS6_IJNS7_ILi128EEENS7_ILi160EEENS7_ILi192EEEEEELi192ENS_12float_e4m3_tEfNS_4arch4Sm90ELb0ELb0ELb1ELb0ELb1ELb0ELb0ELb1ELb1ELb1ELb1ELb0EEENS1_21CollectiveEpilogueFwdINS6_IJSA_SC_SB_EEES9_NS_10bfloat16_tESG_Li256ELb0ELb1ELb1ELb1EEENS1_19SingleTileSchedulerILb0ELb1ELb1ELi128EEEEEEEEEvNT_6ParamsE,"ax",@progbits
	.align	128
.text._ZN7cutlass13device_kernelIN5flash11enable_sm90INS1_16FlashAttnFwdSm90INS1_25CollectiveMainloopFwdSm90ILi2EN4cute5tupleIJNS5_1CILi1EEES8_S8_EEENS6_IJNS7_ILi128EEENS7_ILi160EEENS7_ILi192EEEEEELi192ENS_12float_e4m3_tEfNS_4arch4Sm90ELb0ELb0ELb1ELb0ELb1ELb0ELb0ELb1ELb1ELb1ELb1ELb0EEENS1_21CollectiveEpilogueFwdINS6_IJSA_SC_SB_EEES9_NS_10bfloat16_tESG_Li256ELb0ELb1ELb1ELb1EEENS1_19SingleTileSchedulerILb0ELb1ELb1ELi128EEEEEEEEEvNT_6ParamsE:
        .type           _ZN7cutlass13device_kernelIN5flash11enable_sm90INS1_16FlashAttnFwdSm90INS1_25CollectiveMainloopFwdSm90ILi2EN4cute5tupleIJNS5_1CILi1EEES8_S8_EEENS6_IJNS7_ILi128EEENS7_ILi160EEENS7_ILi192EEEEEELi192ENS_12float_e4m3_tEfNS_4arch4Sm90ELb0ELb0ELb1ELb0ELb1ELb0ELb0ELb1ELb1ELb1ELb1ELb0EEENS1_21CollectiveEpilogueFwdINS6_IJSA_SC_SB_EEES9_NS_10bfloat16_tESG_Li256ELb0ELb1ELb1ELb1EEENS1_19SingleTileSchedulerILb0ELb1ELb1ELi128EEEEEEEEEvNT_6ParamsE,@function
        .size           _ZN7cutlass13device_kernelIN5flash11enable_sm90INS1_16FlashAttnFwdSm90INS1_25CollectiveMainloopFwdSm90ILi2EN4cute5tupleIJNS5_1CILi1EEES8_S8_EEENS6_IJNS7_ILi128EEENS7_ILi160EEENS7_ILi192EEEEEELi192ENS_12float_e4m3_tEfNS_4arch4Sm90ELb0ELb0ELb1ELb0ELb1ELb0ELb0ELb1ELb1ELb1ELb1ELb0EEENS1_21CollectiveEpilogueFwdINS6_IJSA_SC_SB_EEES9_NS_10bfloat16_tESG_Li256ELb0ELb1ELb1ELb1EEENS1_19SingleTileSchedulerILb0ELb1ELb1ELi128EEEEEEEEEvNT_6ParamsE,(.L_x_9 - _ZN7cutlass13device_kernelIN5flash11enable_sm90INS1_16FlashAttnFwdSm90INS1_25CollectiveMainloopFwdSm90ILi2EN4cute5tupleIJNS5_1CILi1EEES8_S8_EEENS6_IJNS7_ILi128EEENS7_ILi160EEENS7_ILi192EEEEEELi192ENS_12float_e4m3_tEfNS_4arch4Sm90ELb0ELb0ELb1ELb0ELb1ELb0ELb0ELb1ELb1ELb1ELb1ELb0EEENS1_21CollectiveEpilogueFwdINS6_IJSA_SC_SB_EEES9_NS_10bfloat16_tESG_Li256ELb0ELb1ELb1ELb1EEENS1_19SingleTileSchedulerILb0ELb1ELb1ELi128EEEEEEEEEvNT_6ParamsE)
        .other          _ZN7cutlass13device_kernelIN5flash11enable_sm90INS1_16FlashAttnFwdSm90INS1_25CollectiveMainloopFwdSm90ILi2EN4cute5tupleIJNS5_1CILi1EEES8_S8_EEENS6_IJNS7_ILi128EEENS7_ILi160EEENS7_ILi192EEEEEELi192ENS_12float_e4m3_tEfNS_4arch4Sm90ELb0ELb0ELb1ELb0ELb1ELb0ELb0ELb1ELb1ELb1ELb1ELb0EEENS1_21CollectiveEpilogueFwdINS6_IJSA_SC_SB_EEES9_NS_10bfloat16_tESG_Li256ELb0ELb1ELb1ELb1EEENS1_19SingleTileSchedulerILb0ELb1ELb1ELi128EEEEEEEEEvNT_6ParamsE,@"STO_CUDA_ENTRY STV_DEFAULT"
_ZN7cutlass13device_kernelIN5flash11enable_sm90INS1_16FlashAttnFwdSm90INS1_25CollectiveMainloopFwdSm90ILi2EN4cute5tupleIJNS5_1CILi1EEES8_S8_EEENS6_IJNS7_ILi128EEENS7_ILi160EEENS7_ILi192EEEEEELi192ENS_12float_e4m3_tEfNS_4arch4Sm90ELb0ELb0ELb1ELb0ELb1ELb0ELb0ELb1ELb1ELb1ELb1ELb0EEENS1_21CollectiveEpilogueFwdINS6_IJSA_SC_SB_EEES9_NS_10bfloat16_tESG_Li256ELb0ELb1ELb1ELb1EEENS1_19SingleTileSchedulerILb0ELb1ELb1ELi128EEEEEEEEEvNT_6ParamsE:
[----:B------:R-:W-:Y:S01]  /*0000*/  LDC R1, c[0x0][0x37c] ;  /* 0x0000df00ff017b82 */ /* 0x000fe20000000800 */
[----:B------:R-:W-:Y:S05]  /*0010*/  EXIT ;  /* 0x000000000000794d */ /* 0x000fea0003800000 */
.L_x_0:
[----:B------:R-:W-:-:S00]  /*0020*/  BRA `(.L_x_0) ;  /* 0xfffffffc00fc7947 */ /* 0x000fc0000383ffff */
[----:B------:R-:W-:-:S00]  /*0030*/  NOP ;  /* 0x0000000000007918 */ /* 0x000fc00000000000 */
        /* <DEDUP_REMOVED lines=12> */
.L_x_9:


//--------------------- .text._ZN7cutlass13device_kernelIN5flash11enable_sm90INS1_16FlashAttnFwdSm90INS1_25CollectiveMainloopFwdSm90ILi2EN4cute5tupleIJNS5_1CILi1EEES8_S8_EEENS6_IJNS7_ILi128EEENS7_ILi160EEENS7_ILi192EEEEEELi192ENS_12float_e4m3_tEfNS_4arch4Sm90ELb0ELb0ELb1ELb1ELb1ELb0ELb0ELb1ELb1ELb1ELb1ELb0EEENS1_21CollectiveEpilogueFwdINS6_IJSA_SC_SB_EEES9_NS_10bfloat16_tESG_Li256ELb1ELb1ELb1ELb1EEENS1_36VarlenDynamicPersistentTileSchedulerILi128ELi160ELi256ELi128ELb1ELb1ELb1ELb0ELb1ELb1EEEEEEEEEvNT_6ParamsE --------------------------
	.section	.text._ZN7cutlass13device_kernelIN5flash11enable_sm90INS1_16FlashAttnFwdSm90INS1_25CollectiveMainloopFwdSm90ILi2EN4cute5tupleIJNS5_1CILi1EEES8_S8_EEENS6_IJNS7_ILi128EEENS7_ILi160EEENS7_ILi192EEEEEELi192ENS_12float_e4m3_tEfNS_4arch4Sm90ELb0ELb0ELb1ELb1ELb1ELb0ELb0ELb1ELb1ELb1ELb1ELb0EEENS1_21CollectiveEpilogueFwdINS6_IJSA_SC_SB_EEES9_NS_10bfloat16_tESG_Li256ELb1ELb1ELb1ELb1EEENS1_36VarlenDynamicPersistentTileSchedulerILi128ELi160ELi256ELi128ELb1ELb1ELb1ELb0ELb1ELb1EEEEEEEEEvNT_6ParamsE,"ax",@progbits
	.align	128
.text._ZN7cutlass13device_kernelIN5flash11enable_sm90INS1_16FlashAttnFwdSm90INS1_25CollectiveMainloopFwdSm90ILi2EN4cute5tupleIJNS5_1CILi1EEES8_S8_EEENS6_IJNS7_ILi128EEENS7_ILi160EEENS7_ILi192EEEEEELi192ENS_12float_e4m3_tEfNS_4arch4Sm90ELb0ELb0ELb1ELb1ELb1ELb0ELb0ELb1ELb1ELb1ELb1ELb0EEENS1_21CollectiveEpilogueFwdINS6_IJSA_SC_SB_EEES9_NS_10bfloat16_tESG_Li256ELb1ELb1ELb1ELb1EEENS1_36VarlenDynamicPersistentTileSchedulerILi128ELi160ELi256ELi128ELb1ELb1ELb1ELb0ELb1ELb1EEEEEEEEEvNT_6ParamsE:
        .type           _ZN7cutlass13device_kernelIN5flash11enable_sm90INS1_16FlashAttnFwdSm90INS1_25CollectiveMainloopFwdSm90ILi2EN4cute5tupleIJNS5_1CILi1EEES8_S8_EEENS6_IJNS7_ILi128EEENS7_ILi160EEENS7_ILi192EEEEEELi192ENS_12float_e4m3_tEfNS_4arch4Sm90ELb0ELb0ELb1ELb1ELb1ELb0ELb0ELb1ELb1ELb1ELb1ELb0EEENS1_21CollectiveEpilogueFwdINS6_IJSA_SC_SB_EEES9_NS_10bfloat16_tESG_Li256ELb1ELb1ELb1ELb1EEENS1_36VarlenDynamicPersistentTileSchedulerILi128ELi160ELi256ELi128ELb1ELb1ELb1ELb0ELb1ELb1EEEEEEEEEvNT_6ParamsE,@function
        .size           _ZN7cutlass13device_kernelIN5flash11enable_sm90INS1_16FlashAttnFwdSm90INS1_25CollectiveMainloopFwdSm90ILi2EN4cute5tupleIJNS5_1CILi1EEES8_S8_EEENS6_IJNS7_ILi128EEENS7_ILi160EEENS7_ILi192EEEEEELi192ENS_12float_e4m3_tEfNS_4arch4Sm90ELb0ELb0ELb1ELb1ELb1ELb0ELb0ELb1ELb1ELb1ELb1ELb0EEENS1_21CollectiveEpilogueFwdINS6_IJSA_SC_SB_EEES9_NS_10bfloat16_tESG_Li256ELb1ELb1ELb1ELb1EEENS1_36VarlenDynamicPersistentTileSchedulerILi128ELi160ELi256ELi128ELb1ELb1ELb1ELb0ELb1ELb1EEEEEEEEEvNT_6ParamsE,(.L_x_10 - _ZN7cutlass13device_kernelIN5flash11enable_sm90INS1_16FlashAttnFwdSm90INS1_25CollectiveMainloopFwdSm90ILi2EN4cute5tupleIJNS5_1CILi1EEES8_S8_EEENS6_IJNS7_ILi128EEENS7_ILi160EEENS7_ILi192EEEEEELi192ENS_12float_e4m3_tEfNS_4arch4Sm90ELb0ELb0ELb1ELb1ELb1ELb0ELb0ELb1ELb1ELb1ELb1ELb0EEENS1_21CollectiveEpilogueFwdINS6_IJSA_SC_SB_EEES9_NS_10bfloat16_tESG_Li256ELb1ELb1ELb1ELb1EEENS1_36VarlenDynamicPersistentTileSchedulerILi128ELi160ELi256ELi128ELb1ELb1ELb1ELb0ELb1ELb1EEEEEEEEEvNT_6ParamsE)
        .other          _ZN7cutlass13device_kernelIN5flash11enable_sm90INS1_16FlashAttnFwdSm90INS1_25CollectiveMainloopFwdSm90ILi2EN4cute5tupleIJNS5_1CILi1EEES8_S8_EEENS6_IJNS7_ILi128EEENS7_ILi160EEENS7_ILi192EEEEEELi192ENS_12float_e4m3_tEfNS_4arch4Sm90ELb0ELb0ELb1ELb1ELb1ELb0ELb0ELb1ELb1ELb1ELb1ELb0EEENS1_21CollectiveEpilogueFwdINS6_IJSA_SC_SB_EEES9_NS_10bfloat16_tESG_Li256ELb1ELb1ELb1ELb1EEENS1_36VarlenDynamicPersistentTileSchedulerILi128ELi160ELi256ELi128ELb1ELb1ELb1ELb0ELb1ELb1EEEEEEEEEvNT_6ParamsE,@"STO_CUDA_ENTRY STV_DEFAULT"
_ZN7cutlass13device_kernelIN5flash11enable_sm90INS1_16FlashAttnFwdSm90INS1_25CollectiveMainloopFwdSm90ILi2EN4cute5tupleIJNS5_1CILi1EEES8_S8_EEENS6_IJNS7_ILi128EEENS7_ILi160EEENS7_ILi192EEEEEELi192ENS_12float_e4m3_tEfNS_4arch4Sm90ELb0ELb0ELb1ELb1ELb1ELb0ELb0ELb1ELb1ELb1ELb1ELb0EEENS1_21CollectiveEpilogueFwdINS6_IJSA_SC_SB_EEES9_NS_10bfloat16_tESG_Li256ELb1ELb1ELb1ELb1EEENS1_36VarlenDynamicPersistentTileSchedulerILi128ELi160ELi256ELi128ELb1ELb1ELb1ELb0ELb1ELb1EEEEEEEEEvNT_6ParamsE:
[----:B------:R-:W-:Y:S01]  /*0000*/  LDC R1, c[0x0][0x37c] ;  /* 0x0000df00ff017b82 */ /* 0x000fe20000000800 */
[----:B------:R-:W-:Y:S05]  /*0010*/  EXIT ;  /* 0x000000000000794d */ /* 0x000fea0003800000 */
.L_x_1:
        /* <DEDUP_REMOVED lines=14> */
.L_x_10:


//--------------------- .text._ZN7cutlass13device_kernelIN5flash11enable_sm90INS1_16FlashAttnFwdSm90INS1_25CollectiveMainloopFwdSm90ILi2EN4cute5tupleIJNS5_1CILi1EEES8_S8_EEENS6_IJNS7_ILi128EEENS7_ILi160EEENS7_ILi192EEEEEELi192ENS_12float_e4m3_tEfNS_4arch4Sm90ELb0ELb0ELb1ELb1ELb1ELb1ELb0ELb1ELb1ELb1ELb1ELb0EEENS1_21CollectiveEpilogueFwdINS6_IJSA_SC_SB_EEES9_NS_10bfloat16_tESG_Li256ELb1ELb1ELb1ELb1EEENS1_36VarlenDynamicPersistentTileSchedulerILi128ELi160ELi256ELi128ELb1ELb1ELb1ELb0ELb1ELb1EEEEEEEEEvNT_6ParamsE --------------------------
	.section	.text._ZN7cutlass13device_kernelIN5flash11enable_sm90INS1_16FlashAttnFwdSm90INS1_25CollectiveMainloopFwdSm90ILi2EN4cute5tupleIJNS5_1CILi1EEES8_S8_EEENS6_IJNS7_ILi128EEENS7_ILi160EEENS7_ILi192EEEEEELi192ENS_12float_e4m3_tEfNS_4arch4Sm90ELb0ELb0ELb1ELb1ELb1ELb1ELb0ELb1ELb1ELb1ELb1ELb0EEENS1_21CollectiveEpilogueFwdINS6_IJSA_SC_SB_EEES9_NS_10bfloat16_tESG_Li256ELb1ELb1ELb1ELb1EEENS1_36VarlenDynamicPersistentTileSchedulerILi128ELi160ELi256ELi128ELb1ELb1ELb1ELb0ELb1ELb1EEEEEEEEEvNT_6ParamsE,"ax",@progbits
	.align	128
.text._ZN7cutlass13device_kernelIN5flash11enable_sm90INS1_16FlashAttnFwdSm90INS1_25CollectiveMainloopFwdSm90ILi2EN4cute5tupleIJNS5_1CILi1EEES8_S8_EEENS6_IJNS7_ILi128EEENS7_ILi160EEENS7_ILi192EEEEEELi192ENS_12float_e4m3_tEfNS_4arch4Sm90ELb0ELb0ELb1ELb1ELb1ELb1ELb0ELb1ELb1ELb1ELb1ELb0EEENS1_21CollectiveEpilogueFwdINS6_IJSA_SC_SB_EEES9_NS_10bfloat16_tESG_Li256ELb1ELb1ELb1ELb1EEENS1_36VarlenDynamicPersistentTileSchedulerILi128ELi160ELi256ELi128ELb1ELb1ELb1ELb0ELb1ELb1EEEEEEEEEvNT_6ParamsE:
        .type           _ZN7cutlass13device_kernelIN5flash11enable_sm90INS1_16FlashAttnFwdSm90INS1_25CollectiveMainloopFwdSm90ILi2EN4cute5tupleIJNS5_1CILi1EEES8_S8_EEENS6_IJNS7_ILi128EEENS7_ILi160EEENS7_ILi192EEEEEELi192ENS_12float_e4m3_tEfNS_4arch4Sm90ELb0ELb0ELb1ELb1ELb1ELb1ELb0ELb1ELb1ELb1ELb1ELb0EEENS1_21CollectiveEpilogueFwdINS6_IJSA_SC_SB_EEES9_NS_10bfloat16_tESG_Li256ELb1ELb1ELb1ELb1EEENS1_36VarlenDynamicPersistentTileSchedulerILi128ELi160ELi256ELi128ELb1ELb1ELb1ELb0ELb1ELb1EEEEEEEEEvNT_6ParamsE,@function
        .size           _ZN7cutlass13device_kernelIN5flash11enable_sm90INS1_16FlashAttnFwdSm90INS1_25CollectiveMainloopFwdSm90ILi2EN4cute5tupleIJNS5_1CILi1EEES8_S8_EEENS6_IJNS7_ILi128EEENS7_ILi160EEENS7_ILi192EEEEEELi192ENS_12float_e4m3_tEfNS_4arch4Sm90ELb0ELb0ELb1ELb1ELb1ELb1ELb0ELb1ELb1ELb1ELb1ELb0EEENS1_21CollectiveEpilogueFwdINS6_IJSA_SC_SB_EEES9_NS_10bfloat16_tESG_Li256ELb1ELb1ELb1ELb1EEENS1_36VarlenDynamicPersistentTileSchedulerILi128ELi160ELi256ELi128ELb1ELb1ELb1ELb0ELb1ELb1EEEEEEEEEvNT_6ParamsE,(.L_x_11 - _ZN7cutlass13device_kernelIN5flash11enable_sm90INS1_16FlashAttnFwdSm90INS1_25CollectiveMainloopFwdSm90ILi2EN4cute5tupleIJNS5_1CILi1EEES8_S8_EEENS6_IJNS7_ILi128EEENS7_ILi160EEENS7_ILi192EEEEEELi192ENS_12float_e4m3_tEfNS_4arch4Sm90ELb0ELb0ELb1ELb1ELb1ELb1ELb0ELb1ELb1ELb1ELb1ELb0EEENS1_21CollectiveEpilogueFwdINS6_IJSA_SC_SB_EEES9_NS_10bfloat16_tESG_Li256ELb1ELb1ELb1ELb1EEENS1_36VarlenDynamicPersistentTileSchedulerILi128ELi160ELi256ELi128ELb1ELb1ELb1ELb0ELb1ELb1EEEEEEEEEvNT_6ParamsE)
        .other          _ZN7cutlass13device_kernelIN5flash11enable_sm90INS1_16FlashAttnFwdSm90INS1_25CollectiveMainloopFwdSm90ILi2EN4cute5tupleIJNS5_1CILi1EEES8_S8_EEENS6_IJNS7_ILi128EEENS7_ILi160EEENS7_ILi192EEEEEELi192ENS_12float_e4m3_tEfNS_4arch4Sm90ELb0ELb0ELb1ELb1ELb1ELb1ELb0ELb1ELb1ELb1ELb1ELb0EEENS1_21CollectiveEpilogueFwdINS6_IJSA_SC_SB_EEES9_NS_10bfloat16_tESG_Li256ELb1ELb1ELb1ELb1EEENS1_36VarlenDynamicPersistentTileSchedulerILi128ELi160ELi256ELi128ELb1ELb1ELb1ELb0ELb1ELb1EEEEEEEEEvNT_6ParamsE,@"STO_CUDA_ENTRY STV_DEFAULT"
_ZN7cutlass13device_kernelIN5flash11enable_sm90INS1_16FlashAttnFwdSm90INS1_25CollectiveMainloopFwdSm90ILi2EN4cute5tupleIJNS5_1CILi1EEES8_S8_EEENS6_IJNS7_ILi128EEENS7_ILi160EEENS7_ILi192EEEEEELi192ENS_12float_e4m3_tEfNS_4arch4Sm90ELb0ELb0ELb1ELb1ELb1ELb1ELb0ELb1ELb1ELb1ELb1ELb0EEENS1_21CollectiveEpilogueFwdINS6_IJSA_SC_SB_EEES9_NS_10bfloat16_tESG_Li256ELb1ELb1ELb1ELb1EEENS1_36VarlenDynamicPersistentTileSchedulerILi128ELi160ELi256ELi128ELb1ELb1ELb1ELb0ELb1ELb1EEEEEEEEEvNT_6ParamsE:
[----:B------:R-:W-:Y:S01]  /*0000*/  LDC R1, c[0x0][0x37c] ;  /* 0x0000df00ff017b82 */ /* 0x000fe20000000800 */
[----:B------:R-:W-:Y:S05]  /*0010*/  EXIT ;  /* 0x000000000000794d */ /* 0x000fea0003800000 */
.L_x_2:
        /* <DEDUP_REMOVED lines=14> */
.L_x_11:


//--------------------- .text._ZN7cutlass13device_kernelIN5flash11enable_sm90INS1_16FlashAttnFwdSm90INS1_25CollectiveMainloopFwdSm90ILi2EN4cute5tupleIJNS5_1CILi1EEES8_S8_EEENS6_IJNS7_ILi128EEESA_NS7_ILi192EEEEEELi192ENS_12float_e4m3_tEfNS_4arch4Sm90ELb0ELb1ELb1ELb0ELb1ELb0ELb0ELb1ELb1ELb1ELb1ELb0EEENS1_21CollectiveEpilogueFwdINS6_IJSA_SB_SA_EEES9_NS_10bfloat16_tESF_Li256ELb0ELb1ELb1ELb1EEENS1_19SingleTileSchedulerILb0ELb1ELb1ELi128EEEEEEEEEvNT_6ParamsE --------------------------
	.section	.text._ZN7cutlass13device_kernelIN5flash11enable_sm90INS1_16FlashAttnFwdSm90INS1_25CollectiveMainloopFwdSm90ILi2EN4cute5tupleIJNS5_1CILi1EEES8_S8_EEENS6_IJNS7_ILi128EEESA_NS7_ILi192EEEEEELi192ENS_12float_e4m3_tEfNS_4arch4Sm90ELb0ELb1ELb1ELb0ELb1ELb0ELb0ELb1ELb1ELb1ELb1ELb0EEENS1_21CollectiveEpilogueFwdINS6_IJSA_SB_SA_EEES9_NS_10bfloat16_tESF_Li256ELb0ELb1ELb1ELb1EEENS1_19SingleTileSchedulerILb0ELb1ELb1ELi128EEEEEEEEEvNT_6ParamsE,"ax",@progbits
	.align	128
.text._ZN7cutlass13device_kernelIN5flash11enable_sm90INS1_16FlashAttnFwdSm90INS1_25CollectiveMainloopFwdSm90ILi2EN4cute5tupleIJNS5_1CILi1EEES8_S8_EEENS6_IJNS7_ILi128EEESA_NS7_ILi192EEEEEELi192ENS_12float_e4m3_tEfNS_4arch4Sm90ELb0ELb1ELb1ELb0ELb1ELb0ELb0ELb1ELb1ELb1ELb1ELb0EEENS1_21CollectiveEpilogueFwdINS6_IJSA_SB_SA_EEES9_NS_10bfloat16_tESF_Li256ELb0ELb1ELb1ELb1EEENS1_19SingleTileSchedulerILb0ELb1ELb1ELi128EEEEEEEEEvNT_6ParamsE:
        .type           _ZN7cutlass13device_kernelIN5flash11enable_sm90INS1_16FlashAttnFwdSm90INS1_25CollectiveMainloopFwdSm90ILi2EN4cute5tupleIJNS5_1CILi1EEES8_S8_EEENS6_IJNS7_ILi128EEESA_NS7_ILi192EEEEEELi192ENS_12float_e4m3_tEfNS_4arch4Sm90ELb0ELb1ELb1ELb0ELb1ELb0ELb0ELb1ELb1ELb1ELb1ELb0EEENS1_21CollectiveEpilogueFwdINS6_IJSA_SB_SA_EEES9_NS_10bfloat16_tESF_Li256ELb0ELb1ELb1ELb1EEENS1_19SingleTileSchedulerILb0ELb1ELb1ELi128EEEEEEEEEvNT_6ParamsE,@function
        .size           _ZN7cutlass13device_kernelIN5flash11enable_sm90INS1_16FlashAttnFwdSm90INS1_25CollectiveMainloopFwdSm90ILi2EN4cute5tupleIJNS5_1CILi1EEES8_S8_EEENS6_IJNS7_ILi128EEESA_NS7_ILi192EEEEEELi192ENS_12float_e4m3_tEfNS_4arch4Sm90ELb0ELb1ELb1ELb0ELb1ELb0ELb0ELb1ELb1ELb1ELb1ELb0EEENS1_21CollectiveEpilogueFwdINS6_IJSA_SB_SA_EEES9_NS_10bfloat16_tESF_Li256ELb0ELb1ELb1ELb1EEENS1_19SingleTileSchedulerILb0ELb1ELb1ELi128EEEEEEEEEvNT_6ParamsE,(.L_x_12 - _ZN7cutlass13device_kernelIN5flash11enable_sm90INS1_16FlashAttnFwdSm90INS1_25CollectiveMainloopFwdSm90ILi2EN4cute5tupleIJNS5_1CILi1EEES8_S8_EEENS6_IJNS7_ILi128EEESA_NS7_ILi192EEEEEELi192ENS_12float_e4m3_tEfNS_4arch4Sm90ELb0ELb1ELb1ELb0ELb1ELb0ELb0ELb1ELb1ELb1ELb1ELb0EEENS1_21CollectiveEpilogueFwdINS6_IJSA_SB_SA_EEES9_NS_10bfloat16_tESF_Li256ELb0ELb1ELb1ELb1EEENS1_19SingleTileSchedulerILb0ELb1ELb1ELi128EEEEEEEEEvNT_6ParamsE)
        .other          _ZN7cutlass13device_kernelIN5flash11enable_sm90INS1_16FlashAttnFwdSm90INS1_25CollectiveMainloopFwdSm90ILi2EN4cute5tupleIJNS5_1CILi1EEES8_S8_EEENS6_IJNS7_ILi128EEESA_NS7_ILi192EEEEEELi192ENS_12float_e4m3_tEfNS_4arch4Sm90ELb0ELb1ELb1ELb0ELb1ELb0ELb0ELb1ELb1ELb1ELb1ELb0EEENS1_21CollectiveEpilogueFwdINS6_IJSA_SB_SA_EEES9_NS_10bfloat16_tESF_Li256ELb0ELb1ELb1ELb1EEENS1_19SingleTileSchedulerILb0ELb1ELb1ELi128EEEEEEEEEvNT_6ParamsE,@"STO_CUDA_ENTRY STV_DEFAULT"
_ZN7cutlass13device_kernelIN5flash11enable_sm90INS1_16FlashAttnFwdSm90INS1_25CollectiveMainloopFwdSm90ILi2EN4cute5tupleIJNS5_1CILi1EEES8_S8_EEENS6_IJNS7_ILi128EEESA_NS7_ILi192EEEEEELi192ENS_12float_e4m3_tEfNS_4arch4Sm90ELb0ELb1ELb1ELb0ELb1ELb0ELb0ELb1ELb1ELb1ELb1ELb0EEENS1_21CollectiveEpilogueFwdINS6_IJSA_SB_SA_EEES9_NS_10bfloat16_tESF_Li256ELb0ELb1ELb1ELb1EEENS1_19SingleTileSchedulerILb0ELb1ELb1ELi128EEEEEEEEEvNT_6ParamsE:
[----:B------:R-:W-:Y:S01]  /*0000*/  LDC R1, c[0x0][0x37c] ;  /* 0x0000df00ff017b82 */ /* 0x000fe20000000800 */
[----:B------:R-:W-:Y:S05]  /*0010*/  EXIT ;  /* 0x000000000000794d */ /* 0x000fea0003800000 */
.L_x_3:
        /* <DEDUP_REMOVED lines=14> */
.L_x_12:


//--------------------- .text._ZN7cutlass13device_kernelIN5flash11enable_sm90INS1_16FlashAttnFwdSm90INS1_25CollectiveMainloopFwdSm90ILi2EN4cute5tupleIJNS5_1CILi1EEES8_S8_EEENS6_IJNS7_ILi128EEESA_NS7_ILi192EEEEEELi192ENS_12float_e4m3_tEfNS_4arch4Sm90ELb0ELb1ELb1ELb1ELb1ELb0ELb0ELb1ELb1ELb1ELb1ELb0EEENS1_21CollectiveEpilogueFwdINS6_IJSA_SB_SA_EEES9_NS_10bfloat16_tESF_Li256ELb1ELb1ELb1ELb1EEENS1_36VarlenDynamicPersistentTileSchedulerILi128ELi128ELi256ELi128ELb1ELb1ELb1ELb1ELb0ELb1EEEEEEEEEvNT_6ParamsE --------------------------
	.section	.text._ZN7cutlass13device_kernelIN5flash11enable_sm90INS1_16FlashAttnFwdSm90INS1_25CollectiveMainloopFwdSm90ILi2EN4cute5tupleIJNS5_1CILi1EEES8_S8_EEENS6_IJNS7_ILi128EEESA_NS7_ILi192EEEEEELi192ENS_12float_e4m3_tEfNS_4arch4Sm90ELb0ELb1ELb1ELb1ELb1ELb0ELb0ELb1ELb1ELb1ELb1ELb0EEENS1_21CollectiveEpilogueFwdINS6_IJSA_SB_SA_EEES9_NS_10bfloat16_tESF_Li256ELb1ELb1ELb1ELb1EEENS1_36VarlenDynamicPersistentTileSchedulerILi128ELi128ELi256ELi128ELb1ELb1ELb1ELb1ELb0ELb1EEEEEEEEEvNT_6ParamsE,"ax",@progbits
	.align	128
.text._ZN7cutlass13device_kernelIN5flash11enable_sm90INS1_16FlashAttnFwdSm90INS1_25CollectiveMainloopFwdSm90ILi2EN4cute5tupleIJNS5_1CILi1EEES8_S8_EEENS6_IJNS7_ILi128EEESA_NS7_ILi192EEEEEELi192ENS_12float_e4m3_tEfNS_4arch4Sm90ELb0ELb1ELb1ELb1ELb1ELb0ELb0ELb1ELb1ELb1ELb1ELb0EEENS1_21CollectiveEpilogueFwdINS6_IJSA_SB_SA_EEES9_NS_10bfloat16_tESF_Li256ELb1ELb1ELb1ELb1EEENS1_36VarlenDynamicPersistentTileSchedulerILi128ELi128ELi256ELi128ELb1ELb1ELb1ELb1ELb0ELb1EEEEEEEEEvNT_6ParamsE:
        .type           _ZN7cutlass13device_kernelIN5flash11enable_sm90INS1_16FlashAttnFwdSm90INS1_25CollectiveMainloopFwdSm90ILi2EN4cute5tupleIJNS5_1CILi1EEES8_S8_EEENS6_IJNS7_ILi128EEESA_NS7_ILi192EEEEEELi192ENS_12float_e4m3_tEfNS_4arch4Sm90ELb0ELb1ELb1ELb1ELb1ELb0ELb0ELb1ELb1ELb1ELb1ELb0EEENS1_21CollectiveEpilogueFwdINS6_IJSA_SB_SA_EEES9_NS_10bfloat16_tESF_Li256ELb1ELb1ELb1ELb1EEENS1_36VarlenDynamicPersistentTileSchedulerILi128ELi128ELi256ELi128ELb1ELb1ELb1ELb1ELb0ELb1EEEEEEEEEvNT_6ParamsE,@function
        .size           _ZN7cutlass13device_kernelIN5flash11enable_sm90INS1_16FlashAttnFwdSm90INS1_25CollectiveMainloopFwdSm90ILi2EN4cute5tupleIJNS5_1CILi1EEES8_S8_EEENS6_IJNS7_ILi128EEESA_NS7_ILi192EEEEEELi192ENS_12float_e4m3_tEfNS_4arch4Sm90ELb0ELb1ELb1ELb1ELb1ELb0ELb0ELb1ELb1ELb1ELb1ELb0EEENS1_21CollectiveEpilogueFwdINS6_IJSA_SB_SA_EEES9_NS_10bfloat16_tESF_Li256ELb1ELb1ELb1ELb1EEENS1_36VarlenDynamicPersistentTileSchedulerILi128ELi128ELi256ELi128ELb1ELb1ELb1ELb1ELb0ELb1EEEEEEEEEvNT_6ParamsE,(.L_x_13 - _ZN7cutlass13device_kernelIN5flash11enable_sm90INS1_16FlashAttnFwdSm90INS1_25CollectiveMainloopFwdSm90ILi2EN4cute5tupleIJNS5_1CILi1EEES8_S8_EEENS6_IJNS7_ILi128EEESA_NS7_ILi192EEEEEELi192ENS_12float_e4m3_tEfNS_4arch4Sm90ELb0ELb1ELb1ELb1ELb1ELb0ELb0ELb1ELb1ELb1ELb1ELb0EEENS1_21CollectiveEpilogueFwdINS6_IJSA_SB_SA_EEES9_NS_10bfloat16_tESF_Li256ELb1ELb1ELb1ELb1EEENS1_36VarlenDynamicPersistentTileSchedulerILi128ELi128ELi256ELi128ELb1ELb1ELb1ELb1ELb0ELb1EEEEEEEEEvNT_6ParamsE)
        .other          _ZN7cutlass13device_kernelIN5flash11enable_sm90INS1_16FlashAttnFwdSm90INS1_25CollectiveMainloopFwdSm90ILi2EN4cute5tupleIJNS5_1CILi1EEES8_S8_EEENS6_IJNS7_ILi128EEESA_NS7_ILi192EEEEEELi192ENS_12float_e4m3_tEfNS_4arch4Sm90ELb0ELb1ELb1ELb1ELb1ELb0ELb0ELb1ELb1ELb1ELb1ELb0EEENS1_21CollectiveEpilogueFwdINS6_IJSA_SB_SA_EEES9_NS_10bfloat16_tESF_Li256ELb1ELb1ELb1ELb1EEENS1_36VarlenDynamicPersistentTileSchedulerILi128ELi128ELi256ELi128ELb1ELb1ELb1ELb1ELb0ELb1EEEEEEEEEvNT_6ParamsE,@"STO_CUDA_ENTRY STV_DEFAULT"
_ZN7cutlass13device_kernelIN5flash11enable_sm90INS1_16FlashAttnFwdSm90INS1_25CollectiveMainloopFwdSm90ILi2EN4cute5tupleIJNS5_1CILi1EEES8_S8_EEENS6_IJNS7_ILi128EEESA_NS7_ILi192EEEEEELi192ENS_12float_e4m3_tEfNS_4arch4Sm90ELb0ELb1ELb1ELb1ELb1ELb0ELb0ELb1ELb1ELb1ELb1ELb0EEENS1_21CollectiveEpilogueFwdINS6_IJSA_SB_SA_EEES9_NS_10bfloat16_tESF_Li256ELb1ELb1ELb1ELb1EEENS1_36VarlenDynamicPersistentTileSchedulerILi128ELi128ELi256ELi128ELb1ELb1ELb1ELb1ELb0ELb1EEEEEEEEEvNT_6ParamsE:
[----:B------:R-:W-:Y:S01]  /*0000*/  LDC R1, c[0x0][0x37c] ;  /* 0x0000df00ff017b82 */ /* 0x000fe20000000800 */
[----:B------:R-:W-:Y:S05]  /*0010*/  EXIT ;  /* 0x000000000000794d */ /* 0x000fea0003800000 */
.L_x_4:
        /* <DEDUP_REMOVED lines=14> */
.L_x_13:


//--------------------- .text._ZN7cutlass13device_kernelIN5flash11enable_sm90INS1_16FlashAttnFwdSm90INS1_25CollectiveMainloopFwdSm90ILi2EN4cute5tupleIJNS5_1CILi1EEES8_S8_EEENS6_IJNS7_ILi128EEESA_NS7_ILi192EEEEEELi192ENS_12float_e4m3_tEfNS_4arch4Sm90ELb0ELb1ELb1ELb1ELb1ELb1ELb0ELb1ELb1ELb1ELb1ELb0EEENS1_21CollectiveEpilogueFwdINS6_IJSA_SB_SA_EEES9_NS_10bfloat16_tESF_Li256ELb1ELb1ELb1ELb1EEENS1_36VarlenDynamicPersistentTileSchedulerILi128ELi128ELi256ELi128ELb1ELb1ELb1ELb1ELb0ELb1EEEEEEEEEvNT_6ParamsE --------------------------
	.section	.text._ZN7cutlass13device_kernelIN5flash11enable_sm90INS1_16FlashAttnFwdSm90INS1_25CollectiveMainloopFwdSm90ILi2EN4cute5tupleIJNS5_1CILi1EEES8_S8_EEENS6_IJNS7_ILi128EEESA_NS7_ILi192EEEEEELi192ENS_12float_e4m3_tEfNS_4arch4Sm90ELb0ELb1ELb1ELb1ELb1ELb1ELb0ELb1ELb1ELb1ELb1ELb0EEENS1_21CollectiveEpilogueFwdINS6_IJSA_SB_SA_EEES9_NS_10bfloat16_tESF_Li256ELb1ELb1ELb1ELb1EEENS1_36VarlenDynamicPersistentTileSchedulerILi128ELi128ELi256ELi128ELb1ELb1ELb1ELb1ELb0ELb1EEEEEEEEEvNT_6ParamsE,"ax",@progbits
	.align	128
.text._ZN7cutlass13device_kernelIN5flash11enable_sm90INS1_16FlashAttnFwdSm90INS1_25CollectiveMainloopFwdSm90ILi2EN4cute5tupleIJNS5_1CILi1EEES8_S8_EEENS6_IJNS7_ILi128EEESA_NS7_ILi192EEEEEELi192ENS_12float_e4m3_tEfNS_4arch4Sm90ELb0ELb1ELb1ELb1ELb1ELb1ELb0ELb1ELb1ELb1ELb1ELb0EEENS1_21CollectiveEpilogueFwdINS6_IJSA_SB_SA_EEES9_NS_10bfloat16_tESF_Li256ELb1ELb1ELb1ELb1EEENS1_36VarlenDynamicPersistentTileSchedulerILi128ELi128ELi256ELi128ELb1ELb1ELb1ELb1ELb0ELb1EEEEEEEEEvNT_6ParamsE:
        .type           _ZN7cutlass13device_kernelIN5flash11enable_sm90INS1_16FlashAttnFwdSm90INS1_25CollectiveMainloopFwdSm90ILi2EN4cute5tupleIJNS5_1CILi1EEES8_S8_EEENS6_IJNS7_ILi128EEESA_NS7_ILi192EEEEEELi192ENS_12float_e4m3_tEfNS_4arch4Sm90ELb0ELb1ELb1ELb1ELb1ELb1ELb0ELb1ELb1ELb1ELb1ELb0EEENS1_21CollectiveEpilogueFwdINS6_IJSA_SB_SA_EEES9_NS_10bfloat16_tESF_Li256ELb1ELb1ELb1ELb1EEENS1_36VarlenDynamicPersistentTileSchedulerILi128ELi128ELi256ELi128ELb1ELb1ELb1ELb1ELb0ELb1EEEEEEEEEvNT_6ParamsE,@function
        .size           _ZN7cutlass13device_kernelIN5flash11enable_sm90INS1_16FlashAttnFwdSm90INS1_25CollectiveMainloopFwdSm90ILi2EN4cute5tupleIJNS5_1CILi1EEES8_S8_EEENS6_IJNS7_ILi128EEESA_NS7_ILi192EEEEEELi192ENS_12float_e4m3_tEfNS_4arch4Sm90ELb0ELb1ELb1ELb1ELb1ELb1ELb0ELb1ELb1ELb1ELb1ELb0EEENS1_21CollectiveEpilogueFwdINS6_IJSA_SB_SA_EEES9_NS_10bfloat16_tESF_Li256ELb1ELb1ELb1ELb1EEENS1_36VarlenDynamicPersistentTileSchedulerILi128ELi128ELi256ELi128ELb1ELb1ELb1ELb1ELb0ELb1EEEEEEEEEvNT_6ParamsE,(.L_x_14 - _ZN7cutlass13device_kernelIN5flash11enable_sm90INS1_16FlashAttnFwdSm90INS1_25CollectiveMainloopFwdSm90ILi2EN4cute5tupleIJNS5_1CILi1EEES8_S8_EEENS6_IJNS7_ILi128EEESA_NS7_ILi192EEEEEELi192ENS_12float_e4m3_tEfNS_4arch4Sm90ELb0ELb1ELb1ELb1ELb1ELb1ELb0ELb1ELb1ELb1ELb1ELb0EEENS1_21CollectiveEpilogueFwdINS6_IJSA_SB_SA_EEES9_NS_10bfloat16_tESF_Li256ELb1ELb1ELb1ELb1EEENS1_36VarlenDynamicPersistentTileSchedulerILi128ELi128ELi256ELi128ELb1ELb1ELb1ELb1ELb0ELb1EEEEEEEEEvNT_6ParamsE)
        .other          _ZN7cutlass13device_kernelIN5flash11enable_sm90INS1_16FlashAttnFwdSm90INS1_25CollectiveMainloopFwdSm90ILi2EN4cute5tupleIJNS5_1CILi1EEES8_S8_EEENS6_IJNS7_ILi128EEESA_NS7_ILi192EEEEEELi192ENS_12float_e4m3_tEfNS_4arch4Sm90ELb0ELb1ELb1ELb1ELb1ELb1ELb0ELb1ELb1ELb1ELb1ELb0EEENS1_21CollectiveEpilogueFwdINS6_IJSA_SB_SA_EEES9_NS_10bfloat16_tESF_Li256ELb1ELb1ELb1ELb1EEENS1_36VarlenDynamicPersistentTileSchedulerILi128ELi128ELi256ELi128ELb1ELb1ELb1ELb1ELb0ELb1EEEEEEEEEvNT_6ParamsE,@"STO_CUDA_ENTRY STV_DEFAULT"
_ZN7cutlass13device_kernelIN5flash11enable_sm90INS1_16FlashAttnFwdSm90INS1_25CollectiveMainloopFwdSm90ILi2EN4cute5tupleIJNS5_1CILi1EEES8_S8_EEENS6_IJNS7_ILi128EEESA_NS7_ILi192EEEEEELi192ENS_12float_e4m3_tEfNS_4arch4Sm90ELb0ELb1ELb1ELb1ELb1ELb1ELb0ELb1ELb1ELb1ELb1ELb0EEENS1_21CollectiveEpilogueFwdINS6_IJSA_SB_SA_EEES9_NS_10bfloat16_tESF_Li256ELb1ELb1ELb1ELb1EEENS1_36VarlenDynamicPersistentTileSchedulerILi128ELi128ELi256ELi128ELb1ELb1ELb1ELb1ELb0ELb1EEEEEEEEEvNT_6ParamsE:
[----:B------:R-:W-:Y:S01]  /*0000*/  LDC R1, c[0x0][0x37c] ;  /* 0x0000df00ff017b82 */ /* 0x000fe20000000800 */
[----:B------:R-:W-:Y:S05]  /*0010*/  EXIT ;  /* 0x000000000000794d */ /* 0x000fea0003800000 */
.L_x_5:
        /* <DEDUP_REMOVED lines=14> */
.L_x_14:


//--------------------- .text._ZN7cutlass13device_kernelIN5flash11enable_sm90INS1_16FlashAttnFwdSm90INS1_25CollectiveMainloopFwdSm90ILi2EN4cute5tupleIJNS5_1CILi1EEES8_S8_EEENS6_IJNS7_ILi128EEENS7_ILi160EEENS7_ILi192EEEEEELi192ENS_12float_e4m3_tEfNS_4arch4Sm90ELb1ELb0ELb1ELb0ELb1ELb0ELb0ELb1ELb1ELb1ELb1ELb0EEENS1_21CollectiveEpilogueFwdINS6_IJSA_SC_SB_EEES9_NS_10bfloat16_tESG_Li256ELb0ELb1ELb1ELb1EEENS1_19SingleTileSchedulerILb0ELb1ELb1ELi128EEEEEEEEEvNT_6ParamsE --------------------------
	.section	.text._ZN7cutlass13device_kernelIN5flash11enable_sm90INS1_16FlashAttnFwdSm90INS1_25CollectiveMainloopFwdSm90ILi2EN4cute5tupleIJNS5_1CILi1EEES8_S8_EEENS6_IJNS7_ILi128EEENS7_ILi160EEENS7_ILi192EEEEEELi192ENS_12float_e4m3_tEfNS_4arch4Sm90ELb1ELb0ELb1ELb0ELb1ELb0ELb0ELb1ELb1ELb1ELb1ELb0EEENS1_21CollectiveEpilogueFwdINS6_IJSA_SC_SB_EEES9_NS_10bfloat16_tESG_Li256ELb0ELb1ELb1ELb1EEENS1_19SingleTileSchedulerILb0ELb1ELb1ELi128EEEEEEEEEvNT_6ParamsE,"ax",@progbits
	.align	128
.text._ZN7cutlass13device_kernelIN5flash11enable_sm90INS1_16FlashAttnFwdSm90INS1_25CollectiveMainloopFwdSm90ILi2EN4cute5tupleIJNS5_1CILi1EEES8_S8_EEENS6_IJNS7_ILi128EEENS7_ILi160EEENS7_ILi192EEEEEELi192ENS_12float_e4m3_tEfNS_4arch4Sm90ELb1ELb0ELb1ELb0ELb1ELb0ELb0ELb1ELb1ELb1ELb1ELb0EEENS1_21CollectiveEpilogueFwdINS6_IJSA_SC_SB_EEES9_NS_10bfloat16_tESG_Li256ELb0ELb1ELb1ELb1EEENS1_19SingleTileSchedulerILb0ELb1ELb1ELi128EEEEEEEEEvNT_6ParamsE:
        .type           _ZN7cutlass13device_kernelIN5flash11enable_sm90INS1_16FlashAttnFwdSm90INS1_25CollectiveMainloopFwdSm90ILi2EN4cute5tupleIJNS5_1CILi1EEES8_S8_EEENS6_IJNS7_ILi128EEENS7_ILi160EEENS7_ILi192EEEEEELi192ENS_12float_e4m3_tEfNS_4arch4Sm90ELb1ELb0ELb1ELb0ELb1ELb0ELb0ELb1ELb1ELb1ELb1ELb0EEENS1_21CollectiveEpilogueFwdINS6_IJSA_SC_SB_EEES9_NS_10bfloat16_tESG_Li256ELb0ELb1ELb1ELb1EEENS1_19SingleTileSchedulerILb0ELb1ELb1ELi128EEEEEEEEEvNT_6ParamsE,@function
        .size           _ZN7cutlass13device_kernelIN5flash11enable_sm90INS1_16FlashAttnFwdSm90INS1_25CollectiveMainloopFwdSm90ILi2EN4cute5tupleIJNS5_1CILi1EEES8_S8_EEENS6_IJNS7_ILi128EEENS7_ILi160EEENS7_ILi192EEEEEELi192ENS_12float_e4m3_tEfNS_4arch4Sm90ELb1ELb0ELb1ELb0ELb1ELb0ELb0ELb1ELb1ELb1ELb1ELb0EEENS1_21CollectiveEpilogueFwdINS6_IJSA_SC_SB_EEES9_NS_10bfloat16_tESG_Li256ELb0ELb1ELb1ELb1EEENS1_19SingleTileSchedulerILb0ELb1ELb1ELi128EEEEEEEEEvNT_6ParamsE,(.L_x_15 - _ZN7cutlass13device_kernelIN5flash11enable_sm90INS1_16FlashAttnFwdSm90INS1_25CollectiveMainloopFwdSm90ILi2EN4cute5tupleIJNS5_1CILi1EEES8_S8_EEENS6_IJNS7_ILi128EEENS7_ILi160EEENS7_ILi192EEEEEELi192ENS_12float_e4m3_tEfNS_4arch4Sm90ELb1ELb0ELb1ELb0ELb1ELb0ELb0ELb1ELb1ELb1ELb1ELb0EEENS1_21CollectiveEpilogueFwdINS6_IJSA_SC_SB_EEES9_NS_10bfloat16_tESG_Li256ELb0ELb1ELb1ELb1EEENS1_19SingleTileSchedulerILb0ELb1ELb1ELi128EEEEEEEEEvNT_6ParamsE)
        .other          _ZN7cutlass13device_kernelIN5flash11enable_sm90INS1_16FlashAttnFwdSm90INS1_25CollectiveMainloopFwdSm90ILi2EN4cute5tupleIJNS5_1CILi1EEES8_S8_EEENS6_IJNS7_ILi128EEENS7_ILi160EEENS7_ILi192EEEEEELi192ENS_12float_e4m3_tEfNS_4arch4Sm90ELb1ELb0ELb1ELb0ELb1ELb0ELb0ELb1ELb1ELb1ELb1ELb0EEENS1_21CollectiveEpilogueFwdINS6_IJSA_SC_SB_EEES9_NS_10bfloat16_tESG_Li256ELb0ELb1ELb1ELb1EEENS1_19SingleTileSchedulerILb0ELb1ELb1ELi128EEEEEEEEEvNT_6ParamsE,@"STO_CUDA_ENTRY STV_DEFAULT"
_ZN7cutlass13device_kernelIN5flash11enable_sm90INS1_16FlashAttnFwdSm90INS1_25CollectiveMainloopFwdSm90ILi2EN4cute5tupleIJNS5_1CILi1EEES8_S8_EEENS6_IJNS7_ILi128EEENS7_ILi160EEENS7_ILi192EEEEEELi192ENS_12float_e4m3_tEfNS_4arch4Sm90ELb1ELb0ELb1ELb0ELb1ELb0ELb0ELb1ELb1ELb1ELb1ELb0EEENS1_21CollectiveEpilogueFwdINS6_IJSA_SC_SB_EEES9_NS_10bfloat16_tESG_Li256ELb0ELb1ELb1ELb1EEENS1_19SingleTileSchedulerILb0ELb1ELb1ELi128EEEEEEEEEvNT_6ParamsE:
[----:B------:R-:W-:Y:S01]  /*0000*/  LDC R1, c[0x0][0x37c] ;  /* 0x0000df00ff017b82 */ /* 0x000fe20000000800 */
[----:B------:R-:W-:Y:S05]  /*0010*/  EXIT ;  /* 0x000000000000794d */ /* 0x000fea0003800000 */
.L_x_6:
        /* <DEDUP_REMOVED lines=14> */
.L_x_15:


//--------------------- .text._ZN7cutlass13device_kernelIN5flash11enable_sm90INS1_16FlashAttnFwdSm90INS1_25CollectiveMainloopFwdSm90ILi2EN4cute5tupleIJNS5_1CILi1EEES8_S8_EEENS6_IJNS7_ILi128EEENS7_ILi160EEENS7_ILi192EEEEEELi192ENS_12float_e4m3_tEfNS_4arch4Sm90ELb1ELb0ELb1ELb1ELb1ELb0ELb0ELb1ELb1ELb1ELb1ELb0EEENS1_21CollectiveEpilogueFwdINS6_IJSA_SC_SB_EEES9_NS_10bfloat16_tESG_Li256ELb1ELb1ELb1ELb1EEENS1_36VarlenDynamicPersistentTileSchedulerILi128ELi160ELi256ELi128ELb1ELb1ELb1ELb1ELb1ELb1EEEEEEEEEvNT_6ParamsE --------------------------
	.section	.text._ZN7cutlass13device_kernelIN5flash11enable_sm90INS1_16FlashAttnFwdSm90INS1_25CollectiveMainloopFwdSm90ILi2EN4cute5tupleIJNS5_1CILi1EEES8_S8_EEENS6_IJNS7_ILi128EEENS7_ILi160EEENS7_ILi192EEEEEELi192ENS_12float_e4m3_tEfNS_4arch4Sm90ELb1ELb0ELb1ELb1ELb1ELb0ELb0ELb1ELb1ELb1ELb1ELb0EEENS1_21CollectiveEpilogueFwdINS6_IJSA_SC_SB_EEES9_NS_10bfloat16_tESG_Li256ELb1ELb1ELb1ELb1EEENS1_36VarlenDynamicPersistentTileSchedulerILi128ELi160ELi256ELi128ELb1ELb1ELb1ELb1ELb1ELb1EEEEEEEEEvNT_6ParamsE,"ax",@progbits
	.align	128
.text._ZN7cutlass13device_kernelIN5flash11enable_sm90INS1_16FlashAttnFwdSm90INS1_25CollectiveMainloopFwdSm90ILi2EN4cute5tupleIJNS5_1CILi1EEES8_S8_EEENS6_IJNS7_ILi128EEENS7_ILi160EEENS7_ILi192EEEEEELi192ENS_12float_e4m3_tEfNS_4arch4Sm90ELb1ELb0ELb1ELb1ELb1ELb0ELb0ELb1ELb1ELb1ELb1ELb0EEENS1_21CollectiveEpilogueFwdINS6_IJSA_SC_SB_EEES9_NS_10bfloat16_tESG_Li256ELb1ELb1ELb1ELb1EEENS1_36VarlenDynamicPersistentTileSchedulerILi128ELi160ELi256ELi128ELb1ELb1ELb1ELb1ELb1ELb1EEEEEEEEEvNT_6ParamsE:
        .type           _ZN7cutlass13device_kernelIN5flash11enable_sm90INS1_16FlashAttnFwdSm90INS1_25CollectiveMainloopFwdSm90ILi2EN4cute5tupleIJNS5_1CILi1EEES8_S8_EEENS6_IJNS7_ILi128EEENS7_ILi160EEENS7_ILi192EEEEEELi192ENS_12float_e4m3_tEfNS_4arch4Sm90ELb1ELb0ELb1ELb1ELb1ELb0ELb0ELb1ELb1ELb1ELb1ELb0EEENS1_21CollectiveEpilogueFwdINS6_IJSA_SC_SB_EEES9_NS_10bfloat16_tESG_Li256ELb1ELb1ELb1ELb1EEENS1_36VarlenDynamicPersistentTileSchedulerILi128ELi160ELi256ELi128ELb1ELb1ELb1ELb1ELb1ELb1EEEEEEEEEvNT_6ParamsE,@function
        .size           _ZN7cutlass13device_kernelIN5flash11enable_sm90INS1_16FlashAttnFwdSm90INS1_25CollectiveMainloopFwdSm90ILi2EN4cute5tupleIJNS5_1CILi1EEES8_S8_EEENS6_IJNS7_ILi128EEENS7_ILi160EEENS7_ILi192EEEEEELi192ENS_12float_e4m3_tEfNS_4arch4Sm90ELb1ELb0ELb1ELb1ELb1ELb0ELb0ELb1ELb1ELb1ELb1ELb0EEENS1_21CollectiveEpilogueFwdINS6_IJSA_SC_SB_EEES9_NS_10bfloat16_tESG_Li256ELb1ELb1ELb1ELb1EEENS1_36VarlenDynamicPersistentTileSchedulerILi128ELi160ELi256ELi128ELb1ELb1ELb1ELb1ELb1ELb1EEEEEEEEEvNT_6ParamsE,(.L_x_16 - _ZN7cutlass13device_kernelIN5flash11enable_sm90INS1_16FlashAttnFwdSm90INS1_25CollectiveMainloopFwdSm90ILi2EN4cute5tupleIJNS5_1CILi1EEES8_S8_EEENS6_IJNS7_ILi128EEENS7_ILi160EEENS7_ILi192EEEEEELi192ENS_12float_e4m3_tEfNS_4arch4Sm90ELb1ELb0ELb1ELb1ELb1ELb0ELb0ELb1ELb1ELb1ELb1ELb0EEENS1_21CollectiveEpilogueFwdINS6_IJSA_SC_SB_EEES9_NS_10bfloat16_tESG_Li256ELb1ELb1ELb1ELb1EEENS1_36VarlenDynamicPersistentTileSchedulerILi128ELi160ELi256ELi128ELb1ELb1ELb1ELb1ELb1ELb1EEEEEEEEEvNT_6ParamsE)
        .other          _ZN7cutlass13device_kernelIN5flash11enable_sm90INS1_16FlashAttnFwdSm90INS1_25CollectiveMainloopFwdSm90ILi2EN4cute5tupleIJNS5_1CILi1EEES8_S8_EEENS6_IJNS7_ILi128EEENS7_ILi160EEENS7_ILi192EEEEEELi192ENS_12float_e4m3_tEfNS_4arch4Sm90ELb1ELb0ELb1ELb1ELb1ELb0ELb0ELb1ELb1ELb1ELb1ELb0EEENS1_21CollectiveEpilogueFwdINS6_IJSA_SC_SB_EEES9_NS_10bfloat16_tESG_Li256ELb1ELb1ELb1ELb1EEENS1_36VarlenDynamicPersistentTileSchedulerILi128ELi160ELi256ELi128ELb1ELb1ELb1ELb1ELb1ELb1EEEEEEEEEvNT_6ParamsE,@"STO_CUDA_ENTRY STV_DEFAULT"
_ZN7cutlass13device_kernelIN5flash11enable_sm90INS1_16FlashAttnFwdSm90INS1_25CollectiveMainloopFwdSm90ILi2EN4cute5tupleIJNS5_1CILi1EEES8_S8_EEENS6_IJNS7_ILi128EEENS7_ILi160EEENS7_ILi192EEEEEELi192ENS_12float_e4m3_tEfNS_4arch4Sm90ELb1ELb0ELb1ELb1ELb1ELb0ELb0ELb1ELb1ELb1ELb1ELb0EEENS1_21CollectiveEpilogueFwdINS6_IJSA_SC_SB_EEES9_NS_10bfloat16_tESG_Li256ELb1ELb1ELb1ELb1EEENS1_36VarlenDynamicPersistentTileSchedulerILi128ELi160ELi256ELi128ELb1ELb1ELb1ELb1ELb1ELb1EEEEEEEEEvNT_6ParamsE:
[----:B------:R-:W-:Y:S01]  /*0000*/  LDC R1, c[0x0][0x37c] ;  /* 0x0000df00ff017b82 */ /* 0x000fe20000000800 */
[----:B------:R-:W-:Y:S05]  /*0010*/  EXIT ;  /* 0x000000000000794d */ /* 0x000fea0003800000 */
.L_x_7:
        /* <DEDUP_REMOVED lines=14> */
.L_x_16:


//--------------------- .text._ZN7cutlass13device_kernelIN5flash11enable_sm90INS1_16FlashAttnFwdSm90INS1_25CollectiveMainloopFwdSm90ILi2EN4cute5tupleIJNS5_1CILi1EEES8_S8_EEENS6_IJNS7_ILi128EEENS7_ILi160EEENS7_ILi192EEEEEELi192ENS_12float_e4m3_tEfNS_4arch4Sm90ELb1ELb0ELb1ELb1ELb1ELb1ELb0ELb1ELb1ELb1ELb1ELb0EEENS1_21CollectiveEpilogueFwdINS6_IJSA_SC_SB_EEES9_NS_10bfloat16_tESG_Li256ELb1ELb1ELb1ELb1EEENS1_36VarlenDynamicPersistentTileSchedulerILi128ELi160ELi256ELi128ELb1ELb1ELb1ELb1ELb1ELb1EEEEEEEEEvNT_6ParamsE --------------------------
	.section	.text._ZN7cutlass13device_kernelIN5flash11enable_sm90INS1_16FlashAttnFwdSm90INS1_25CollectiveMainloopFwdSm90ILi2EN4cute5tupleIJNS5_1CILi1EEES8_S8_EEENS6_IJNS7_ILi128EEENS7_ILi160EEENS7_ILi192EEEEEELi192ENS_12float_e4m3_tEfNS_4arch4Sm90ELb1ELb0ELb1ELb1ELb1ELb1ELb0ELb1ELb1ELb1ELb1ELb0EEENS1_21CollectiveEpilogueFwdINS6_IJSA_SC_SB_EEES9_NS_10bfloat16_tESG_Li256ELb1ELb1ELb1ELb1EEENS1_36VarlenDynamicPersistentTileSchedulerILi128ELi160ELi256ELi128ELb1ELb1ELb1ELb1ELb1ELb1EEEEEEEEEvNT_6ParamsE,"ax",@progbits
	.align	128
.text._ZN7cutlass13device_kernelIN5flash11enable_sm90INS1_16FlashAttnFwdSm90INS1_25CollectiveMainloopFwdSm90ILi2EN4cute5tupleIJNS5_1CILi1EEES8_S8_EEENS6_IJNS7_ILi128EEENS7_ILi160EEENS7_ILi192EEEEEELi192ENS_12float_e4m3_tEfNS_4arch4Sm90ELb1ELb0ELb1ELb1ELb1ELb1ELb0ELb1ELb1ELb1ELb1ELb0EEENS1_21CollectiveEpilogueFwdINS6_IJSA_SC_SB_EEES9_NS_10bfloat16_tESG_Li256ELb1ELb1ELb1ELb1EEENS1_36VarlenDynamicPersistentTileSchedulerILi128ELi160ELi256ELi128ELb1ELb1ELb1ELb1ELb1ELb1EEEEEEEEEvNT_6ParamsE:
        .type           _ZN7cutlass13device_kernelIN5flash11enable_sm90INS1_16FlashAttnFwdSm90INS1_25CollectiveMainloopFwdSm90ILi2EN4cute5tupleIJNS5_1CILi1EEES8_S8_EEENS6_IJNS7_ILi128EEENS7_ILi160EEENS7_ILi192EEEEEELi192ENS_12float_e4m3_tEfNS_4arch4Sm90ELb1ELb0ELb1ELb1ELb1ELb1ELb0ELb1ELb1ELb1ELb1ELb0EEENS1_21CollectiveEpilogueFwdINS6_IJSA_SC_SB_EEES9_NS_10bfloat16_tESG_Li256ELb1ELb1ELb1ELb1EEENS1_36VarlenDynamicPersistentTileSchedulerILi128ELi160ELi256ELi128ELb1ELb1ELb1ELb1ELb1ELb1EEEEEEEEEvNT_6ParamsE,@function
        .size           _ZN7cutlass13device_kernelIN5flash11enable_sm90INS1_16FlashAttnFwdSm90INS1_25CollectiveMainloopFwdSm90ILi2EN4cute5tupleIJNS5_1CILi1EEES8_S8_EEENS6_IJNS7_ILi128EEENS7_ILi160EEENS7_ILi192EEEEEELi192ENS_12float_e4m3_tEfNS_4arch4Sm90ELb1ELb0ELb1ELb1ELb1ELb1ELb0ELb1ELb1ELb1ELb1ELb0EEENS1_21CollectiveEpilogueFwdINS6_IJSA_SC_SB_EEES9_NS_10bfloat16_tESG_Li256ELb1ELb1ELb1ELb1EEENS1_36VarlenDynamicPersistentTileSchedulerILi128ELi160ELi256ELi128ELb1ELb1ELb1ELb1ELb1ELb1EEEEEEEEEvNT_6ParamsE,(.L_x_17 - _ZN7cutlass13device_kernelIN5flash11enable_sm90INS1_16FlashAttnFwdSm90INS1_25CollectiveMainloopFwdSm90ILi2EN4cute5tupleIJNS5_1CILi1EEES8_S8_EEENS6_IJNS7_ILi128EEENS7_ILi160EEENS7_ILi192EEEEEELi192ENS_12float_e4m3_tEfNS_4arch4Sm90ELb1ELb0ELb1ELb1ELb1ELb1ELb0ELb1ELb1ELb1ELb1ELb0EEENS1_21CollectiveEpilogueFwdINS6_IJSA_SC_SB_EEES9_NS_10bfloat16_tESG_Li256ELb1ELb1ELb1ELb1EEENS1_36VarlenDynamicPersistentTileSchedulerILi128ELi160ELi256ELi128ELb1ELb1ELb1ELb1ELb1ELb1EEEEEEEEEvNT_6ParamsE)
        .other          _ZN7cutlass13device_kernelIN5flash11enable_sm90INS1_16FlashAttnFwdSm90INS1_25CollectiveMainloopFwdSm90ILi2EN4cute5tupleIJNS5_1CILi1EEES8_S8_EEENS6_IJNS7_ILi128EEENS7_ILi160EEENS7_ILi192EEEEEELi192ENS_12float_e4m3_tEfNS_4arch4Sm90ELb1ELb0ELb1ELb1ELb1ELb1ELb0ELb1ELb1ELb1ELb1ELb0EEENS1_21CollectiveEpilogueFwdINS6_IJSA_SC_SB_EEES9_NS_10bfloat16_tESG_Li256ELb1ELb1ELb1ELb1EEENS1_36VarlenDynamicPersistentTileSchedulerILi128ELi160ELi256ELi128ELb1ELb1ELb1ELb1ELb1ELb1EEEEEEEEEvNT_6ParamsE,@"STO_CUDA_ENTRY STV_DEFAULT"
_ZN7cutlass13device_kernelIN5flash11enable_sm90INS1_16FlashAttnFwdSm90INS1_25CollectiveMainloopFwdSm90ILi2EN4cute5tupleIJNS5_1CILi1EEES8_S8_EEENS6_IJNS7_ILi128EEENS7_ILi160EEENS7_ILi192EEEEEELi192ENS_12float_e4m3_tEfNS_4arch4Sm90ELb1ELb0ELb1ELb1ELb1ELb1ELb0ELb1ELb1ELb1ELb1ELb0EEENS1_21CollectiveEpilogueFwdINS6_IJSA_SC_SB_EEES9_NS_10bfloat16_tESG_Li256ELb1ELb1ELb1ELb1EEENS1_36VarlenDynamicPersistentTileSchedulerILi128ELi160ELi256ELi128ELb1ELb1ELb1ELb1ELb1ELb1EEEEEEEEEvNT_6ParamsE:
[----:B------:R-:W-:Y:S01]  /*0000*/  LDC R1, c[0x0][0x37c] ;  /* 0x0000df00ff017b82 */ /* 0x000fe20000000800 */
[----:B------:R-:W-:Y:S05]  /*0010*/  EXIT ;  /* 0x000000000000794d */ /* 0x000fea0003800000 */
.L_x_8:
        /* <DEDUP_REMOVED lines=14> */
.L_x_17:


//--------------------- .nv.shared.reserved.0     --------------------------
	.section	.nv.shared.reserved.0,"aw",@nobits
	.weak		__nv_reservedSMEM_offset_0_alias
	.size		__nv_reservedSMEM_offset_0_alias, 0, 64
	.other		__nv_reservedSMEM_offset_0_alias,@"STO_CUDA_RESERVED_SHARED STV_DEFAULT"
__nv_reservedSMEM_offset_0_alias:
	.zero		0
	.zero		64


//--------------------- .nv.global                --------------------------
	.section	.nv.global,"aw",@nobits
.nv.global:
	.type		_ZN86_INTERNAL_76c29d26_50_flash_fwd_hdim192_e4m3_paged_split_softcap_sm90_cu_f3e6f9ee_32704cute1_E,@object
	.size		_ZN86_INTERNAL_76c29d26_50_flash_fwd_hdim192_e4m3_paged_split_softcap_sm90_cu_f3e6f9ee_32704cute1_E,(_ZN86_INTERNAL_76c29d26_50_flash_fwd_hdim192_e4m3_paged_split_softcap_sm90_cu_f3e6f9ee_32704cuda3std3__45__cpo6cbeginE - _ZN86_INTERNAL_76c29d26_50_flash_fwd_hdim192_e4m3_paged_split_softcap_sm90_cu_f3e6f9ee_32704cute1_E)
_ZN86_INTERNAL_76c29d26_50_flash_fwd_hdim192_e4m3_paged_split_softcap_sm90_cu_f3e6f9ee_32704cute1_E:
	.zero		1
	.type		_ZN86_INTERNAL_76c29d26_50_flash_fwd_hdim192_e4m3_paged_split_softcap_sm90_cu_f3e6f9ee_32704cuda3std3__45__cpo6cbeginE,@object
	.size		_ZN86_INTERNAL_76c29d26_50_flash_fwd_hdim192_e4m3_paged_split_softcap_sm90_cu_f3e6f9ee_32704cuda3std3__45__cpo6cbeginE,(_ZN86_INTERNAL_76c29d26_50_flash_fwd_hdim192_e4m3_paged_split_softcap_sm90_cu_f3e6f9ee_32704cuda3std3__48in_placeE - _ZN86_INTERNAL_76c29d26_50_flash_fwd_hdim192_e4m3_paged_split_softcap_sm90_cu_f3e6f9ee_32704cuda3std3__45__cpo6cbeginE)
_ZN86_INTERNAL_76c29d26_50_flash_fwd_hdim192_e4m3_paged_split_softcap_sm90_cu_f3e6f9ee_32704cuda3std3__45__cpo6cbeginE:
	.zero		1
	.type		_ZN86_INTERNAL_76c29d26_50_flash_fwd_hdim192_e4m3_paged_split_softcap_sm90_cu_f3e6f9ee_32704cuda3std3__48in_placeE,@object
	.size		_ZN86_INTERNAL_76c29d26_50_flash_fwd_hdim192_e4m3_paged_split_softcap_sm90_cu_f3e6f9ee_32704cuda3std3__48in_placeE,(_ZN86_INTERNAL_76c29d26_50_flash_fwd_hdim192_e4m3_paged_split_softcap_sm90_cu_f3e6f9ee_32704cuda3std6ranges3__45__cpo9iter_moveE - _ZN86_INTERNAL_76c29d26_50_flash_fwd_hdim192_e4m3_paged_split_softcap_sm90_cu_f3e6f9ee_32704cuda3std3__48in_placeE)
_ZN86_INTERNAL_76c29d26_50_flash_fwd_hdim192_e4m3_paged_split_softcap_sm90_cu_f3e6f9ee_32704cuda3std3__48in_placeE:
	.zero		1
	.type		_ZN86_INTERNAL_76c29d26_50_flash_fwd_hdim192_e4m3_paged_split_softcap_sm90_cu_f3e6f9ee_32704cuda3std6ranges3__45__cpo9iter_moveE,@object
	.size		_ZN86_INTERNAL_76c29d26_50_flash_fwd_hdim192_e4m3_paged_split_softcap_sm90_cu_f3e6f9ee_32704cuda3std6ranges3__45__cpo9iter_moveE,(_ZN86_INTERNAL_76c29d26_50_flash_fwd_hdim192_e4m3_paged_split_softcap_sm90_cu_f3e6f9ee_32704cuda3std3__45__cpo5beginE - _ZN86_INTERNAL_76c29d26_50_flash_fwd_hdim192_e4m3_paged_split_softcap_sm90_cu_f3e6f9ee_32704cuda3std6ranges3__45__cpo9iter_moveE)
_ZN86_INTERNAL_76c29d26_50_flash_fwd_hdim192_e4m3_paged_split_softcap_sm90_cu_f3e6f9ee_32704cuda3std6ranges3__45__cpo9iter_moveE:
	.zero		1
	.type		_ZN86_INTERNAL_76c29d26_50_flash_fwd_hdim192_e4m3_paged_split_softcap_sm90_cu_f3e6f9ee_32704cuda3std3__45__cpo5beginE,@object
	.size		_ZN86_INTERNAL_76c29d26_50_flash_fwd_hdim192_e4m3_paged_split_softcap_sm90_cu_f3e6f9ee_32704cuda3std3__45__cpo5beginE,(_ZN86_INTERNAL_76c29d26_50_flash_fwd_hdim192_e4m3_paged_split_softcap_sm90_cu_f3e6f9ee_32704cuda3std3__488_GLOBAL__N__76c29d26_50_flash_fwd_hdim192_e4m3_paged_split_softcap_sm90_cu_f3e6f9ee_32706ignoreE - _ZN86_INTERNAL_76c29d26_50_flash_fwd_hdim192_e4m3_paged_split_softcap_sm90_cu_f3e6f9ee_32704cuda3std3__45__cpo5beginE)
_ZN86_INTERNAL_76c29d26_50_flash_fwd_hdim192_e4m3_paged_split_softcap_sm90_cu_f3e6f9ee_32704cuda3std3__45__cpo5beginE:
	.zero		1
	.type		_ZN86_INTERNAL_76c29d26_50_flash_fwd_hdim192_e4m3_paged_split_softcap_sm90_cu_f3e6f9ee_32704cuda3std3__488_GLOBAL__N__76c29d26_50_flash_fwd_hdim192_e4m3_paged_split_softcap_sm90_cu_f3e6f9ee_32706ignoreE,@object
	.size		_ZN86_INTERNAL_76c29d26_50_flash_fwd_hdim192_e4m3_paged_split_softcap_sm90_cu_f3e6f9ee_32704cuda3std3__488_GLOBAL__N__76c29d26_50_flash_fwd_hdim192_e4m3_paged_split_softcap_sm90_cu_f3e6f9ee_32706ignoreE,(_ZN86_INTERNAL_76c29d26_50_flash_fwd_hdim192_e4m3_paged_split_softcap_sm90_cu_f3e6f9ee_32704cute7productE - _ZN86_INTERNAL_76c29d26_50_flash_fwd_hdim192_e4m3_paged_split_softcap_sm90_cu_f3e6f9ee_32704cuda3std3__488_GLOBAL__N__76c29d26_50_flash_fwd_hdim192_e4m3_paged_split_softcap_sm90_cu_f3e6f9ee_32706ignoreE)
_ZN86_INTERNAL_76c29d26_50_flash_fwd_hdim192_e4m3_paged_split_softcap_sm90_cu_f3e6f9ee_32704cuda3std3__488_GLOBAL__N__76c29d26_50_flash_fwd_hdim192_e4m3_paged_split_softcap_sm90_cu_f3e6f9ee_32706ignoreE:
	.zero		1
	.type		_ZN86_INTERNAL_76c29d26_50_flash_fwd_hdim192_e4m3_paged_split_softcap_sm90_cu_f3e6f9ee_32704cute7productE,@object
	.size		_ZN86_INTERNAL_76c29d26_50_flash_fwd_hdim192_e4m3_paged_split_softcap_sm90_cu_f3e6f9ee_32704cute7productE,(_ZN86_INTERNAL_76c29d26_50_flash_fwd_hdim192_e4m3_paged_split_softcap_sm90_cu_f3e6f9ee_32704cuda3std3__45__cpo3endE - _ZN86_INTERNAL_76c29d26_50_flash_fwd_hdim192_e4m3_paged_split_softcap_sm90_cu_f3e6f9ee_32704cute7productE)
_ZN86_INTERNAL_76c29d26_50_flash_fwd_hdim192_e4m3_paged_split_softcap_sm90_cu_f3e6f9ee_32704cute7productE:
	.zero		1
	.type		_ZN86_INTERNAL_76c29d26_50_flash_fwd_hdim192_e4m3_paged_split_softcap_sm90_cu_f3e6f9ee_32704cuda3std3__45__cpo3endE,@object
	.size		_ZN86_INTERNAL_76c29d26_50_flash_fwd_hdim192_e4m3_paged_split_softcap_sm90_cu_f3e6f9ee_32704cuda3std3__45__cpo3endE,(_ZN86_INTERNAL_76c29d26_50_flash_fwd_hdim192_e4m3_paged_split_softcap_sm90_cu_f3e6f9ee_32704cuda3std3__419piecewise_constructE - _ZN86_INTERNAL_76c29d26_50_flash_fwd_hdim192_e4m3_paged_split_softcap_sm90_cu_f3e6f9ee_32704cuda3std3__45__cpo3endE)
_ZN86_INTERNAL_76c29d26_50_flash_fwd_hdim192_e4m3_paged_split_softcap_sm90_cu_f3e6f9ee_32704cuda3std3__45__cpo3endE:
	.zero		1
	.type		_ZN86_INTERNAL_76c29d26_50_flash_fwd_hdim192_e4m3_paged_split_softcap_sm90_cu_f3e6f9ee_32704cuda3std3__419piecewise_constructE,@object
	.size		_ZN86_INTERNAL_76c29d26_50_flash_fwd_hdim192_e4m3_paged_split_softcap_sm90_cu_f3e6f9ee_32704cuda3std3__419piecewise_constructE,(_ZN86_INTERNAL_76c29d26_50_flash_fwd_hdim192_e4m3_paged_split_softcap_sm90_cu_f3e6f9ee_32704cuda3std3__45__cpo4cendE - _ZN86_INTERNAL_76c29d26_50_flash_fwd_hdim192_e4m3_paged_split_softcap_sm90_cu_f3e6f9ee_32704cuda3std3__419piecewise_constructE)
_ZN86_INTERNAL_76c29d26_50_flash_fwd_hdim192_e4m3_paged_split_softcap_sm90_cu_f3e6f9ee_32704cuda3std3__419piecewise_constructE:
	.zero		1
	.type		_ZN86_INTERNAL_76c29d26_50_flash_fwd_hdim192_e4m3_paged_split_softcap_sm90_cu_f3e6f9ee_32704cuda3std3__45__cpo4cendE,@object
	.size		_ZN86_INTERNAL_76c29d26_50_flash_fwd_hdim192_e4m3_paged_split_softcap_sm90_cu_f3e6f9ee_32704cuda3std3__45__cpo4cendE,(_ZN86_INTERNAL_76c29d26_50_flash_fwd_hdim192_e4m3_paged_split_softcap_sm90_cu_f3e6f9ee_32704cuda3std6ranges3__45__cpo4swapE - _ZN86_INTERNAL_76c29d26_50_flash_fwd_hdim192_e4m3_paged_split_softcap_sm90_cu_f3e6f9ee_32704cuda3std3__45__cpo4cendE)
_ZN86_INTERNAL_76c29d26_50_flash_fwd_hdim192_e4m3_paged_split_softcap_sm90_cu_f3e6f9ee_32704cuda3std3__45__cpo4cendE:
	.zero		1
	.type		_ZN86_INTERNAL_76c29d26_50_flash_fwd_hdim192_e4m3_paged_split_softcap_sm90_cu_f3e6f9ee_32704cuda3std6ranges3__45__cpo4swapE,@object
	.size		_ZN86_INTERNAL_76c29d26_50_flash_fwd_hdim192_e4m3_paged_split_softcap_sm90_cu_f3e6f9ee_32704cuda3std6ranges3__45__cpo4swapE,(.L_7 - _ZN86_INTERNAL_76c29d26_50_flash_fwd_hdim192_e4m3_paged_split_softcap_sm90_cu_f3e6f9ee_32704cuda3std6ranges3__45__cpo4swapE)
_ZN86_INTERNAL_76c29d26_50_flash_fwd_hdim192_e4m3_paged_split_softcap_sm90_cu_f3e6f9ee_32704cuda3std6ranges3__45__cpo4swapE:
	.zero		1
.L_7:


//--------------------- .nv.constant0._ZN7cutlass13device_kernelIN5flash11enable_sm90INS1_16FlashAttnFwdSm90INS1_25CollectiveMainloopFwdSm90ILi2EN4cute5tupleIJNS5_1CILi1EEES8_S8_EEENS6_IJNS7_ILi128EEENS7_ILi160EEENS7_ILi192EEEEEELi192ENS_12float_e4m3_tEfNS_4arch4Sm90ELb0ELb0ELb1ELb0ELb1ELb0ELb0ELb1ELb1ELb1ELb1ELb0EEENS1_21CollectiveEpilogueFwdINS6_IJSA_SC_SB_EEES9_NS_10bfloat16_tESG_Li256ELb0ELb1ELb1ELb1EEENS1_19SingleTileSchedulerILb0ELb1ELb1ELi128EEEEEEEEEvNT_6ParamsE --------------------------
	.section	.nv.constant0._ZN7cutlass13device_kernelIN5flash11enable_sm90INS1_16FlashAttnFwdSm90INS1_25CollectiveMainloopFwdSm90ILi2EN4cute5tupleIJNS5_1CILi1EEES8_S8_EEENS6_IJNS7_ILi128EEENS7_ILi160EEENS7_ILi192EEEEEELi192ENS_12float_e4m3_tEfNS_4arch4Sm90ELb0ELb0ELb1ELb0ELb1ELb0ELb0ELb1ELb1ELb1ELb1ELb0EEENS1_21CollectiveEpilogueFwdINS6_IJSA_SC_SB_EEES9_NS_10bfloat16_tESG_Li256ELb0ELb1ELb1ELb1EEENS1_19SingleTileSchedulerILb0ELb1ELb1ELi128EEEEEEEEEvNT_6ParamsE,"a",@progbits
	.sectionflags	@""
	.align	4
.nv.constant0._ZN7cutlass13device_kernelIN5flash11enable_sm90INS1_16FlashAttnFwdSm90INS1_25CollectiveMainloopFwdSm90ILi2EN4cute5tupleIJNS5_1CILi1EEES8_S8_EEENS6_IJNS7_ILi128EEENS7_ILi160EEENS7_ILi192EEEEEELi192ENS_12float_e4m3_tEfNS_4arch4Sm90ELb0ELb0ELb1ELb0ELb1ELb0ELb0ELb1ELb1ELb1ELb1ELb0EEENS1_21CollectiveEpilogueFwdINS6_IJSA_SC_SB_EEES9_NS_10bfloat16_tESG_Li256ELb0ELb1ELb1ELb1EEENS1_19SingleTileSchedulerILb0ELb1ELb1ELi128EEEEEEEEEvNT_6ParamsE:
	.zero		3456


//--------------------- .nv.constant0._ZN7cutlass13device_kernelIN5flash11enable_sm90INS1_16FlashAttnFwdSm90INS1_25CollectiveMainloopFwdSm90ILi2EN4cute5tupleIJNS5_1CILi1EEES8_S8_EEENS6_IJNS7_ILi128EEENS7_ILi160EEENS7_ILi192EEEEEELi192ENS_12float_e4m3_tEfNS_4arch4Sm90ELb0ELb0ELb1ELb1ELb1ELb0ELb0ELb1ELb1ELb1ELb1ELb0EEENS1_21CollectiveEpilogueFwdINS6_IJSA_SC_SB_EEES9_NS_10bfloat16_tESG_Li256ELb1ELb1ELb1ELb1EEENS1_36VarlenDynamicPersistentTileSchedulerILi128ELi160ELi256ELi128ELb1ELb1ELb1ELb0ELb1ELb1EEEEEEEEEvNT_6ParamsE --------------------------
	.section	.nv.constant0._ZN7cutlass13device_kernelIN5flash11enable_sm90INS1_16FlashAttnFwdSm90INS1_25CollectiveMainloopFwdSm90ILi2EN4cute5tupleIJNS5_1CILi1EEES8_S8_EEENS6_IJNS7_ILi128EEENS7_ILi160EEENS7_ILi192EEEEEELi192ENS_12float_e4m3_tEfNS_4arch4Sm90ELb0ELb0ELb1ELb1ELb1ELb0ELb0ELb1ELb1ELb1ELb1ELb0EEENS1_21CollectiveEpilogueFwdINS6_IJSA_SC_SB_EEES9_NS_10bfloat16_tESG_Li256ELb1ELb1ELb1ELb1EEENS1_36VarlenDynamicPersistentTileSchedulerILi128ELi160ELi256ELi128ELb1ELb1ELb1ELb0ELb1ELb1EEEEEEEEEvNT_6ParamsE,"a",@progbits
	.sectionflags	@""
	.align	4
.nv.constant0._ZN7cutlass13device_kernelIN5flash11enable_sm90INS1_16FlashAttnFwdSm90INS1_25CollectiveMainloopFwdSm90ILi2EN4cute5tupleIJNS5_1CILi1EEES8_S8_EEENS6_IJNS7_ILi128EEENS7_ILi160EEENS7_ILi192EEEEEELi192ENS_12float_e4m3_tEfNS_4arch4Sm90ELb0ELb0ELb1ELb1ELb1ELb0ELb0ELb1ELb1ELb1ELb1ELb0EEENS1_21CollectiveEpilogueFwdINS6_IJSA_SC_SB_EEES9_NS_10bfloat16_tESG_Li256ELb1ELb1ELb1ELb1EEENS1_36VarlenDynamicPersistentTileSchedulerILi128ELi160ELi256ELi128ELb1ELb1ELb1ELb0ELb1ELb1EEEEEEEEEvNT_6ParamsE:
	.zero		3584


//--------------------- .nv.constant0._ZN7cutlass13device_kernelIN5flash11enable_sm90INS1_16FlashAttnFwdSm90INS1_25CollectiveMainloopFwdSm90ILi2EN4cute5tupleIJNS5_1CILi1EEES8_S8_EEENS6_IJNS7_ILi128EEENS7_ILi160EEENS7_ILi192EEEEEELi192ENS_12float_e4m3_tEfNS_4arch4Sm90ELb0ELb0ELb1ELb1ELb1ELb1ELb0ELb1ELb1ELb1ELb1ELb0EEENS1_21CollectiveEpilogueFwdINS6_IJSA_SC_SB_EEES9_NS_10bfloat16_tESG_Li256ELb1ELb1ELb1ELb1EEENS1_36VarlenDynamicPersistentTileSchedulerILi128ELi160ELi256ELi128ELb1ELb1ELb1ELb0ELb1ELb1EEEEEEEEEvNT_6ParamsE --------------------------
	.section	.nv.constant0._ZN7cutlass13device_kernelIN5flash11enable_sm90INS1_16FlashAttnFwdSm90INS1_25CollectiveMainloopFwdSm90ILi2EN4cute5tupleIJNS5_1CILi1EEES8_S8_EEENS6_IJNS7_ILi128EEENS7_ILi160EEENS7_ILi192EEEEEELi192ENS_12float_e4m3_tEfNS_4arch4Sm90ELb0ELb0ELb1ELb1ELb1ELb1ELb0ELb1ELb1ELb1ELb1ELb0EEENS1_21CollectiveEpilogueFwdINS6_IJSA_SC_SB_EEES9_NS_10bfloat16_tESG_Li256ELb1ELb1ELb1ELb1EEENS1_36VarlenDynamicPersistentTileSchedulerILi128ELi160ELi256ELi128ELb1ELb1ELb1ELb0ELb1ELb1EEEEEEEEEvNT_6ParamsE,"a",@progbits
	.sectionflags	@""
	.align	4
.nv.constant0._ZN7cutlass13device_kernelIN5flash11enable_sm90INS1_16FlashAttnFwdSm90INS1_25CollectiveMainloopFwdSm90ILi2EN4cute5tupleIJNS5_1CILi1EEES8_S8_EEENS6_IJNS7_ILi128EEENS7_ILi160EEENS7_ILi192EEEEEELi192ENS_12float_e4m3_tEfNS_4arch4Sm90ELb0ELb0ELb1ELb1ELb1ELb1ELb0ELb1ELb1ELb1ELb1ELb0EEENS1_21CollectiveEpilogueFwdINS6_IJSA_SC_SB_EEES9_NS_10bfloat16_tESG_Li256ELb1ELb1ELb1ELb1EEENS1_36VarlenDynamicPersistentTileSchedulerILi128ELi160ELi256ELi128ELb1ELb1ELb1ELb0ELb1ELb1EEEEEEEEEvNT_6ParamsE:
	.zero		3584


//--------------------- .nv.constant0._ZN7cutlass13device_kernelIN5flash11enable_sm90INS1_16FlashAttnFwdSm90INS1_25CollectiveMainloopFwdSm90ILi2EN4cute5tupleIJNS5_1CILi1EEES8_S8_EEENS6_IJNS7_ILi128EEESA_NS7_ILi192EEEEEELi192ENS_12float_e4m3_tEfNS_4arch4Sm90ELb0ELb1ELb1ELb0ELb1ELb0ELb0ELb1ELb1ELb1ELb1ELb0EEENS1_21CollectiveEpilogueFwdINS6_IJSA_SB_SA_EEES9_NS_10bfloat16_tESF_Li256ELb0ELb1ELb1ELb1EEENS1_19SingleTileSchedulerILb0ELb1ELb1ELi128EEEEEEEEEvNT_6ParamsE --------------------------
	.section	.nv.constant0._ZN7cutlass13device_kernelIN5flash11enable_sm90INS1_16FlashAttnFwdSm90INS1_25CollectiveMainloopFwdSm90ILi2EN4cute5tupleIJNS5_1CILi1EEES8_S8_EEENS6_IJNS7_ILi128EEESA_NS7_ILi192EEEEEELi192ENS_12float_e4m3_tEfNS_4arch4Sm90ELb0ELb1ELb1ELb0ELb1ELb0ELb0ELb1ELb1ELb1ELb1ELb0EEENS1_21CollectiveEpilogueFwdINS6_IJSA_SB_SA_EEES9_NS_10bfloat16_tESF_Li256ELb0ELb1ELb1ELb1EEENS1_19SingleTileSchedulerILb0ELb1ELb1ELi128EEEEEEEEEvNT_6ParamsE,"a",@progbits
	.sectionflags	@""
	.align	4
.nv.constant0._ZN7cutlass13device_kernelIN5flash11enable_sm90INS1_16FlashAttnFwdSm90INS1_25CollectiveMainloopFwdSm90ILi2EN4cute5tupleIJNS5_1CILi1EEES8_S8_EEENS6_IJNS7_ILi128EEESA_NS7_ILi192EEEEEELi192ENS_12float_e4m3_tEfNS_4arch4Sm90ELb0ELb1ELb1ELb0ELb1ELb0ELb0ELb1ELb1ELb1ELb1ELb0EEENS1_21CollectiveEpilogueFwdINS6_IJSA_SB_SA_EEES9_NS_10bfloat16_tESF_Li256ELb0ELb1ELb1ELb1EEENS1_19SingleTileSchedulerILb0ELb1ELb1ELi128EEEEEEEEEvNT_6ParamsE:
	.zero		3456


//--------------------- .nv.constant0._ZN7cutlass13device_kernelIN5flash11enable_sm90INS1_16FlashAttnFwdSm90INS1_25CollectiveMainloopFwdSm90ILi2EN4cute5tupleIJNS5_1CILi1EEES8_S8_EEENS6_IJNS7_ILi128EEESA_NS7_ILi192EEEEEELi192ENS_12float_e4m3_tEfNS_4arch4Sm90ELb0ELb1ELb1ELb1ELb1ELb0ELb0ELb1ELb1ELb1ELb1ELb0EEENS1_21CollectiveEpilogueFwdINS6_IJSA_SB_SA_EEES9_NS_10bfloat16_tESF_Li256ELb1ELb1ELb1ELb1EEENS1_36VarlenDynamicPersistentTileSchedulerILi128ELi128ELi256ELi128ELb1ELb1ELb1ELb1ELb0ELb1EEEEEEEEEvNT_6ParamsE --------------------------
	.section	.nv.constant0._ZN7cutlass13device_kernelIN5flash11enable_sm90INS1_16FlashAttnFwdSm90INS1_25CollectiveMainloopFwdSm90ILi2EN4cute5tupleIJNS5_1CILi1EEES8_S8_EEENS6_IJNS7_ILi128EEESA_NS7_ILi192EEEEEELi192ENS_12float_e4m3_tEfNS_4arch4Sm90ELb0ELb1ELb1ELb1ELb1ELb0ELb0ELb1ELb1ELb1ELb1ELb0EEENS1_21CollectiveEpilogueFwdINS6_IJSA_SB_SA_EEES9_NS_10bfloat16_tESF_Li256ELb1ELb1ELb1ELb1EEENS1_36VarlenDynamicPersistentTileSchedulerILi128ELi128ELi256ELi128ELb1ELb1ELb1ELb1ELb0ELb1EEEEEEEEEvNT_6ParamsE,"a",@progbits
	.sectionflags	@""
	.align	4
.nv.constant0._ZN7cutlass13device_kernelIN5flash11enable_sm90INS1_16FlashAttnFwdSm90INS1_25CollectiveMainloopFwdSm90ILi2EN4cute5tupleIJNS5_1CILi1EEES8_S8_EEENS6_IJNS7_ILi128EEESA_NS7_ILi192EEEEEELi192ENS_12float_e4m3_tEfNS_4arch4Sm90ELb0ELb1ELb1ELb1ELb1ELb0ELb0ELb1ELb1ELb1ELb1ELb0EEENS1_21CollectiveEpilogueFwdINS6_IJSA_SB_SA_EEES9_NS_10bfloat16_tESF_Li256ELb1ELb1ELb1ELb1EEENS1_36VarlenDynamicPersistentTileSchedulerILi128ELi128ELi256ELi128ELb1ELb1ELb1ELb1ELb0ELb1EEEEEEEEEvNT_6ParamsE:
	.zero		3584


//--------------------- .nv.constant0._ZN7cutlass13device_kernelIN5flash11enable_sm90INS1_16FlashAttnFwdSm90INS1_25CollectiveMainloopFwdSm90ILi2EN4cute5tupleIJNS5_1CILi1EEES8_S8_EEENS6_IJNS7_ILi128EEESA_NS7_ILi192EEEEEELi192ENS_12float_e4m3_tEfNS_4arch4Sm90ELb0ELb1ELb1ELb1ELb1ELb1ELb0ELb1ELb1ELb1ELb1ELb0EEENS1_21CollectiveEpilogueFwdINS6_IJSA_SB_SA_EEES9_NS_10bfloat16_tESF_Li256ELb1ELb1ELb1ELb1EEENS1_36VarlenDynamicPersistentTileSchedulerILi128ELi128ELi256ELi128ELb1ELb1ELb1ELb1ELb0ELb1EEEEEEEEEvNT_6ParamsE --------------------------
	.section	.nv.constant0._ZN7cutlass13device_kernelIN5flash11enable_sm90INS1_16FlashAttnFwdSm90INS1_25CollectiveMainloopFwdSm90ILi2EN4cute5tupleIJNS5_1CILi1EEES8_S8_EEENS6_IJNS7_ILi128EEESA_NS7_ILi192EEEEEELi192ENS_12float_e4m3_tEfNS_4arch4Sm90ELb0ELb1ELb1ELb1ELb1ELb1ELb0ELb1ELb1ELb1ELb1ELb0EEENS1_21CollectiveEpilogueFwdINS6_IJSA_SB_SA_EEES9_NS_10bfloat16_tESF_Li256ELb1ELb1ELb1ELb1EEENS1_36VarlenDynamicPersistentTileSchedulerILi128ELi128ELi256ELi128ELb1ELb1ELb1ELb1ELb0ELb1EEEEEEEEEvNT_6ParamsE,"a",@progbits
	.sectionflags	@""
	.align	4
.nv.constant0._ZN7cutlass13device_kernelIN5flash11enable_sm90INS1_16FlashAttnFwdSm90INS1_25CollectiveMainloopFwdSm90ILi2EN4cute5tupleIJNS5_1CILi1EEES8_S8_EEENS6_IJNS7_ILi128EEESA_NS7_ILi192EEEEEELi192ENS_12float_e4m3_tEfNS_4arch4Sm90ELb0ELb1ELb1ELb1ELb1ELb1ELb0ELb1ELb1ELb1ELb1ELb0EEENS1_21CollectiveEpilogueFwdINS6_IJSA_SB_SA_EEES9_NS_10bfloat16_tESF_Li256ELb1ELb1ELb1ELb1EEENS1_36VarlenDynamicPersistentTileSchedulerILi128ELi128ELi256ELi128ELb1ELb1ELb1ELb1ELb0ELb1EEEEEEEEEvNT_6ParamsE:
	.zero		3584


//--------------------- .nv.constant0._ZN7cutlass13device_kernelIN5flash11enable_sm90INS1_16FlashAttnFwdSm90INS1_25CollectiveMainloopFwdSm90ILi2EN4cute5tupleIJNS5_1CILi1EEES8_S8_EEENS6_IJNS7_ILi128EEENS7_ILi160EEENS7_ILi192EEEEEELi192ENS_12float_e4m3_tEfNS_4arch4Sm90ELb1ELb0ELb1ELb0ELb1ELb0ELb0ELb1ELb1ELb1ELb1ELb0EEENS1_21CollectiveEpilogueFwdINS6_IJSA_SC_SB_EEES9_NS_10bfloat16_tESG_Li256ELb0ELb1ELb1ELb1EEENS1_19SingleTileSchedulerILb0ELb1ELb1ELi128EEEEEEEEEvNT_6ParamsE --------------------------
	.section	.nv.constant0._ZN7cutlass13device_kernelIN5flash11enable_sm90INS1_16FlashAttnFwdSm90INS1_25CollectiveMainloopFwdSm90ILi2EN4cute5tupleIJNS5_1CILi1EEES8_S8_EEENS6_IJNS7_ILi128EEENS7_ILi160EEENS7_ILi192EEEEEELi192ENS_12float_e4m3_tEfNS_4arch4Sm90ELb1ELb0ELb1ELb0ELb1ELb0ELb0ELb1ELb1ELb1ELb1ELb0EEENS1_21CollectiveEpilogueFwdINS6_IJSA_SC_SB_EEES9_NS_10bfloat16_tESG_Li256ELb0ELb1ELb1ELb1EEENS1_19SingleTileSchedulerILb0ELb1ELb1ELi128EEEEEEEEEvNT_6ParamsE,"a",@progbits
	.sectionflags	@""
	.align	4
.nv.constant0._ZN7cutlass13device_kernelIN5flash11enable_sm90INS1_16FlashAttnFwdSm90INS1_25CollectiveMainloopFwdSm90ILi2EN4cute5tupleIJNS5_1CILi1EEES8_S8_EEENS6_IJNS7_ILi128EEENS7_ILi160EEENS7_ILi192EEEEEELi192ENS_12float_e4m3_tEfNS_4arch4Sm90ELb1ELb0ELb1ELb0ELb1ELb0ELb0ELb1ELb1ELb1ELb1ELb0EEENS1_21CollectiveEpilogueFwdINS6_IJSA_SC_SB_EEES9_NS_10bfloat16_tESG_Li256ELb0ELb1ELb1ELb1EEENS1_19SingleTileSchedulerILb0ELb1ELb1ELi128EEEEEEEEEvNT_6ParamsE:
	.zero		3456


//--------------------- .nv.constant0._ZN7cutlass13device_kernelIN5flash11enable_sm90INS1_16FlashAttnFwdSm90INS1_25CollectiveMainloopFwdSm90ILi2EN4cute5tupleIJNS5_1CILi1EEES8_S8_EEENS6_IJNS7_ILi128EEENS7_ILi160EEENS7_ILi192EEEEEELi192ENS_12float_e4m3_tEfNS_4arch4Sm90ELb1ELb0ELb1ELb1ELb1ELb0ELb0ELb1ELb1ELb1ELb1ELb0EEENS1_21CollectiveEpilogueFwdINS6_IJSA_SC_SB_EEES9_NS_10bfloat16_tESG_Li256ELb1ELb1ELb1ELb1EEENS1_36VarlenDynamicPersistentTileSchedulerILi128ELi160ELi256ELi128ELb1ELb1ELb1ELb1ELb1ELb1EEEEEEEEEvNT_6ParamsE --------------------------
	.section	.nv.constant0._ZN7cutlass13device_kernelIN5flash11enable_sm90INS1_16FlashAttnFwdSm90INS1_25CollectiveMainloopFwdSm90ILi2EN4cute5tupleIJNS5_1CILi1EEES8_S8_EEENS6_IJNS7_ILi128EEENS7_ILi160EEENS7_ILi192EEEEEELi192ENS_12float_e4m3_tEfNS_4arch4Sm90ELb1ELb0ELb1ELb1ELb1ELb0ELb0ELb1ELb1ELb1ELb1ELb0EEENS1_21CollectiveEpilogueFwdINS6_IJSA_SC_SB_EEES9_NS_10bfloat16_tESG_Li256ELb1ELb1ELb1ELb1EEENS1_36VarlenDynamicPersistentTileSchedulerILi128ELi160ELi256ELi128ELb1ELb1ELb1ELb1ELb1ELb1EEEEEEEEEvNT_6ParamsE,"a",@progbits
	.sectionflags	@""
	.align	4
.nv.constant0._ZN7cutlass13device_kernelIN5flash11enable_sm90INS1_16FlashAttnFwdSm90INS1_25CollectiveMainloopFwdSm90ILi2EN4cute5tupleIJNS5_1CILi1EEES8_S8_EEENS6_IJNS7_ILi128EEENS7_ILi160EEENS7_ILi192EEEEEELi192ENS_12float_e4m3_tEfNS_4arch4Sm90ELb1ELb0ELb1ELb1ELb1ELb0ELb0ELb1ELb1ELb1ELb1ELb0EEENS1_21CollectiveEpilogueFwdINS6_IJSA_SC_SB_EEES9_NS_10bfloat16_tESG_Li256ELb1ELb1ELb1ELb1EEENS1_36VarlenDynamicPersistentTileSchedulerILi128ELi160ELi256ELi128ELb1ELb1ELb1ELb1ELb1ELb1EEEEEEEEEvNT_6ParamsE:
	.zero		3584


//--------------------- .nv.constant0._ZN7cutlass13device_kernelIN5flash11enable_sm90INS1_16FlashAttnFwdSm90INS1_25CollectiveMainloopFwdSm90ILi2EN4cute5tupleIJNS5_1CILi1EEES8_S8_EEENS6_IJNS7_ILi128EEENS7_ILi160EEENS7_ILi192EEEEEELi192ENS_12float_e4m3_tEfNS_4arch4Sm90ELb1ELb0ELb1ELb1ELb1ELb1ELb0ELb1ELb1ELb1ELb1ELb0EEENS1_21CollectiveEpilogueFwdINS6_IJSA_SC_SB_EEES9_NS_10bfloat16_tESG_Li256ELb1ELb1ELb1ELb1EEENS1_36VarlenDynamicPersistentTileSchedulerILi128ELi160ELi256ELi128ELb1ELb1ELb1ELb1ELb1ELb1EEEEEEEEEvNT_6ParamsE --------------------------
	.section	.nv.constant0._ZN7cutlass13device_kernelIN5flash11enable_sm90INS1_16FlashAttnFwdSm90INS1_25CollectiveMainloopFwdSm90ILi2EN4cute5tupleIJNS5_1CILi1EEES8_S8_EEENS6_IJNS7_ILi128EEENS7_ILi160EEENS7_ILi192EEEEEELi192ENS_12float_e4m3_tEfNS_4arch4Sm90ELb1ELb0ELb1ELb1ELb1ELb1ELb0ELb1ELb1ELb1ELb1ELb0EEENS1_21CollectiveEpilogueFwdINS6_IJSA_SC_SB_EEES9_NS_10bfloat16_tESG_Li256ELb1ELb1ELb1ELb1EEENS1_36VarlenDynamicPersistentTileSchedulerILi128ELi160ELi256ELi128ELb1ELb1ELb1ELb1ELb1ELb1EEEEEEEEEvNT_6ParamsE,"a",@progbits
	.sectionflags	@""
	.align	4
.nv.constant0._ZN7cutlass13device_kernelIN5flash11enable_sm90INS1_16FlashAttnFwdSm90INS1_25CollectiveMainloopFwdSm90ILi2EN4cute5tupleIJNS5_1CILi1EEES8_S8_EEENS6_IJNS7_ILi128EEENS7_ILi160EEENS7_ILi192EEEEEELi192ENS_12float_e4m3_tEfNS_4arch4Sm90ELb1ELb0ELb1ELb1ELb1ELb1ELb0ELb1ELb1ELb1ELb1ELb0EEENS1_21CollectiveEpilogueFwdINS6_IJSA_SC_SB_EEES9_NS_10bfloat16_tESG_Li256ELb1ELb1ELb1ELb1EEENS1_36VarlenDynamicPersistentTileSchedulerILi128ELi160ELi256ELi128ELb1ELb1ELb1ELb1ELb1ELb1EEEEEEEEEvNT_6ParamsE:
	.zero		3584


//--------------------- SYMBOLS --------------------------

	.type		.nv.reservedSmem.offset0,@object
	.size		.nv.reservedSmem.offset0,0x4
